	.target	sm_90a

	.elftype	@"ET_EXEC"


//--------------------- .note.nv.tkinfo           --------------------------
	.section	.note.nv.tkinfo,"",@"SHT_NOTE"
	.sectionflags	@"SHF_NOTE_NV_TKINFO"
	.tkinfo
        /*0018*/ 	.word	0x00000002
        /*0030*/ 	.string	""
        /*0030*/ 	.string	"ptxas"
        /*0030*/ 	.string	"Cuda compilation tools, release 13.0, V13.0.88"
        /*0030*/ 	.string	"Build cuda_13.0.r13.0/compiler.36424714_0"
        /*0030*/ 	.string	"-v  -suppress-debug-info  -lineinfo  -arch sm_90a "



//--------------------- .note.nv.cuinfo           --------------------------
	.section	.note.nv.cuinfo,"",@"SHT_NOTE"
	.sectionflags	@"SHF_NOTE_NV_CUINFO"
        /*0018*/ 	.short	0x0002
        /*001a*/ 	.short	0x005a
        /*001c*/ 	.short	0x0082
	.zero		2


//--------------------- .nv.info                  --------------------------
	.section	.nv.info,"",@"SHT_CUDA_INFO"
	.align	4


	//----- nvinfo : EIATTR_REGCOUNT
	.align		4
        /*0000*/ 	.byte	0x04, 0x2f
        /*0002*/ 	.short	(.L_1 - .L_0)
	.align		4
.L_0:
        /*0004*/ 	.word	index@(matmul_kernel)
        /*0008*/ 	.word	0x000000cf


	//----- nvinfo : EIATTR_FRAME_SIZE
	.align		4
.L_1:
        /*000c*/ 	.byte	0x04, 0x11
        /*000e*/ 	.short	(.L_3 - .L_2)
	.align		4
.L_2:
        /*0010*/ 	.word	index@(matmul_kernel)
        /*0014*/ 	.word	0x00000000


	//----- nvinfo : EIATTR_MIN_STACK_SIZE
	.align		4
.L_3:
        /*0018*/ 	.byte	0x04, 0x12
        /*001a*/ 	.short	(.L_5 - .L_4)
	.align		4
.L_4:
        /*001c*/ 	.word	index@(matmul_kernel)
        /*0020*/ 	.word	0x00000000
.L_5:


//--------------------- .nv.compat                --------------------------
	.section	.nv.compat,"",@"SHT_CUDA_COMPAT_INFO"
	.align	4
        /*0000*/ 	.byte	0x02, 0x09, 0x01, 0x00, 0x02, 0x02, 0x04, 0x00, 0x02, 0x05, 0x05, 0x00, 0x03, 0x07, 0x01, 0x01
        /*0010*/ 	.byte	0x02, 0x03, 0x00, 0x00, 0x02, 0x06, 0x01, 0x00, 0x04, 0x0b, 0x08, 0x00, 0x00, 0x00, 0x00, 0x00
        /*0020*/ 	.byte	0x00, 0x00, 0x00, 0x00


//--------------------- .nv.info.matmul_kernel    --------------------------
	.section	.nv.info.matmul_kernel,"",@"SHT_CUDA_INFO"
	.sectionflags	@""
	.align	4


	//----- nvinfo : EIATTR_CUDA_API_VERSION
	.align		4
        /*0000*/ 	.byte	0x04, 0x37
        /*0002*/ 	.short	(.L_7 - .L_6)
.L_6:
        /*0004*/ 	.word	0x00000082


	//----- nvinfo : EIATTR_KPARAM_INFO
	.align		4
.L_7:
        /*0008*/ 	.byte	0x04, 0x17
        /*000a*/ 	.short	(.L_9 - .L_8)
.L_8:
        /*000c*/ 	.word	0x00000000
        /*0010*/ 	.short	0x000d
        /*0012*/ 	.short	0x0048
        /*0014*/ 	.byte	0x00, 0xf4, 0x21, 0x00


	//----- nvinfo : EIATTR_KPARAM_INFO
	.align		4
.L_9:
        /*0018*/ 	.byte	0x04, 0x17
        /*001a*/ 	.short	(.L_11 - .L_10)
.L_10:
        /*001c*/ 	.word	0x00000000
        /*0020*/ 	.short	0x000c
        /*0022*/ 	.short	0x0040
        /*0024*/ 	.byte	0x00, 0xf4, 0x21, 0x00


	//----- nvinfo : EIATTR_KPARAM_INFO
	.align		4
.L_11:
        /*0028*/ 	.byte	0x04, 0x17
        /*002a*/ 	.short	(.L_13 - .L_12)
.L_12:
        /*002c*/ 	.word	0x00000000
        /*0030*/ 	.short	0x000b
        /*0032*/ 	.short	0x0038
        /*0034*/ 	.byte	0x00, 0xf0, 0x11, 0x00


	//----- nvinfo : EIATTR_KPARAM_INFO
	.align		4
.L_13:
        /*0038*/ 	.byte	0x04, 0x17
        /*003a*/ 	.short	(.L_15 - .L_14)
.L_14:
        /*003c*/ 	.word	0x00000000
        /*0040*/ 	.short	0x000a
        /*0042*/ 	.short	0x0034
        /*0044*/ 	.byte	0x00, 0xf0, 0x11, 0x00


	//----- nvinfo : EIATTR_KPARAM_INFO
	.align		4
.L_15:
        /*0048*/ 	.byte	0x04, 0x17
        /*004a*/ 	.short	(.L_17 - .L_16)
.L_16:
        /*004c*/ 	.word	0x00000000
        /*0050*/ 	.short	0x0009
        /*0052*/ 	.short	0x0030
        /*0054*/ 	.byte	0x00, 0xf0, 0x11, 0x00


	//----- nvinfo : EIATTR_KPARAM_INFO
	.align		4
.L_17:
        /*0058*/ 	.byte	0x04, 0x17
        /*005a*/ 	.short	(.L_19 - .L_18)
.L_18:
        /*005c*/ 	.word	0x00000000
        /*0060*/ 	.short	0x0008
        /*0062*/ 	.short	0x002c
        /*0064*/ 	.byte	0x00, 0xf0, 0x11, 0x00


	//----- nvinfo : EIATTR_KPARAM_INFO
	.align		4
.L_19:
        /*0068*/ 	.byte	0x04, 0x17
        /*006a*/ 	.short	(.L_21 - .L_20)
.L_20:
        /*006c*/ 	.word	0x00000000
        /*0070*/ 	.short	0x0007
        /*0072*/ 	.short	0x0028
        /*0074*/ 	.byte	0x00, 0xf0, 0x11, 0x00


	//----- nvinfo : EIATTR_KPARAM_INFO
	.align		4
.L_21:
        /*0078*/ 	.byte	0x04, 0x17
        /*007a*/ 	.short	(.L_23 - .L_22)
.L_22:
        /*007c*/ 	.word	0x00000000
        /*0080*/ 	.short	0x0006
        /*0082*/ 	.short	0x0024
        /*0084*/ 	.byte	0x00, 0xf0, 0x11, 0x00


	//----- nvinfo : EIATTR_KPARAM_INFO
	.align		4
.L_23:
        /*0088*/ 	.byte	0x04, 0x17
        /*008a*/ 	.short	(.L_25 - .L_24)
.L_24:
        /*008c*/ 	.word	0x00000000
        /*0090*/ 	.short	0x0005
        /*0092*/ 	.short	0x0020
        /*0094*/ 	.byte	0x00, 0xf0, 0x11, 0x00


	//----- nvinfo : EIATTR_KPARAM_INFO
	.align		4
.L_25:
        /*0098*/ 	.byte	0x04, 0x17
        /*009a*/ 	.short	(.L_27 - .L_26)
.L_26:
        /*009c*/ 	.word	0x00000000
        /*00a0*/ 	.short	0x0004
        /*00a2*/ 	.short	0x001c
        /*00a4*/ 	.byte	0x00, 0xf0, 0x11, 0x00


	//----- nvinfo : EIATTR_KPARAM_INFO
	.align		4
.L_27:
        /*00a8*/ 	.byte	0x04, 0x17
        /*00aa*/ 	.short	(.L_29 - .L_28)
.L_28:
        /*00ac*/ 	.word	0x00000000
        /*00b0*/ 	.short	0x0003
        /*00b2*/ 	.short	0x0018
        /*00b4*/ 	.byte	0x00, 0xf0, 0x11, 0x00


	//----- nvinfo : EIATTR_KPARAM_INFO
	.align		4
.L_29:
        /*00b8*/ 	.byte	0x04, 0x17
        /*00ba*/ 	.short	(.L_31 - .L_30)
.L_30:
        /*00bc*/ 	.word	0x00000000
        /*00c0*/ 	.short	0x0002
        /*00c2*/ 	.short	0x0010
        /*00c4*/ 	.byte	0x00, 0xf4, 0x21, 0x00


	//----- nvinfo : EIATTR_KPARAM_INFO
	.align		4
.L_31:
        /*00c8*/ 	.byte	0x04, 0x17
        /*00ca*/ 	.short	(.L_33 - .L_32)
.L_32:
        /*00cc*/ 	.word	0x00000000
        /*00d0*/ 	.short	0x0001
        /*00d2*/ 	.short	0x0008
        /*00d4*/ 	.byte	0x00, 0xf4, 0x21, 0x00


	//----- nvinfo : EIATTR_KPARAM_INFO
	.align		4
.L_33:
        /*00d8*/ 	.byte	0x04, 0x17
        /*00da*/ 	.short	(.L_35 - .L_34)
.L_34:
        /*00dc*/ 	.word	0x00000000
        /*00e0*/ 	.short	0x0000
        /*00e2*/ 	.short	0x0000
        /*00e4*/ 	.byte	0x00, 0xf4, 0x21, 0x00


	//----- nvinfo : EIATTR_SPARSE_MMA_MASK
	.align		4
.L_35:
        /*00e8*/ 	.byte	0x03, 0x50
        /*00ea*/ 	.short	0x0000


	//----- nvinfo : EIATTR_MAXREG_COUNT
	.align		4
        /*00ec*/ 	.byte	0x03, 0x1b
        /*00ee*/ 	.short	0x00ff


	//----- nvinfo : EIATTR_NUM_BARRIERS
	.align		4
        /*00f0*/ 	.byte	0x02, 0x4c
        /*00f2*/ 	.byte	0x01
	.zero		1


	//----- nvinfo : EIATTR_MERCURY_ISA_VERSION
	.align		4
        /*00f4*/ 	.byte	0x03, 0x5f
        /*00f6*/ 	.short	0x0101


	//----- nvinfo : EIATTR_EXIT_INSTR_OFFSETS
	.align		4
        /*00f8*/ 	.byte	0x04, 0x1c
        /*00fa*/ 	.short	(.L_37 - .L_36)


	//   ....[0]....
.L_36:
        /*00fc*/ 	.word	0x00003ba0


	//   ....[1]....
        /*0100*/ 	.word	0x00003bd0


	//----- nvinfo : EIATTR_REQNTID
	.align		4
.L_37:
        /*0104*/ 	.byte	0x04, 0x10
        /*0106*/ 	.short	(.L_39 - .L_38)
.L_38:
        /*0108*/ 	.word	0x00000100
        /*010c*/ 	.word	0x00000001
        /*0110*/ 	.word	0x00000001


	//----- nvinfo : EIATTR_CBANK_PARAM_SIZE
	.align		4
.L_39:
        /*0114*/ 	.byte	0x03, 0x19
        /*0116*/ 	.short	0x0050


	//----- nvinfo : EIATTR_PARAM_CBANK
	.align		4
        /*0118*/ 	.byte	0x04, 0x0a
        /*011a*/ 	.short	(.L_41 - .L_40)
	.align		4
.L_40:
        /*011c*/ 	.word	index@(.nv.constant0.matmul_kernel)
        /*0120*/ 	.short	0x0210
        /*0122*/ 	.short	0x0050


	//----- nvinfo : EIATTR_SW_WAR
	.align		4
.L_41:
        /*0124*/ 	.byte	0x04, 0x36
        /*0126*/ 	.short	(.L_43 - .L_42)
.L_42:
        /*0128*/ 	.word	0x00000008
.L_43:


//--------------------- .nv.callgraph             --------------------------
	.section	.nv.callgraph,"",@"SHT_CUDA_CALLGRAPH"
	.align	4
	.sectionentsize	8
	.align		4
        /*0000*/ 	.word	0x00000000
	.align		4
        /*0004*/ 	.word	0xffffffff
	.align		4
        /*0008*/ 	.word	0x00000000
	.align		4
        /*000c*/ 	.word	0xfffffffe
	.align		4
        /*0010*/ 	.word	0x00000000
	.align		4
        /*0014*/ 	.word	0xfffffffd
	.align		4
        /*0018*/ 	.word	0x00000000
	.align		4
        /*001c*/ 	.word	0xfffffffc


//--------------------- .text.matmul_kernel       --------------------------
	.section	.text.matmul_kernel,"ax",@progbits
	.align	128
        .global         matmul_kernel
        .type           matmul_kernel,@function
        .size           matmul_kernel,(.L_x_3 - matmul_kernel)
        .other          matmul_kernel,@"STO_CUDA_ENTRY STV_DEFAULT"
matmul_kernel:
.text.matmul_kernel:
[----:B------:R-:W-:Y:S08]  /*0000*/  LDC R1, c[0x0][0x28] ;  /* 0x00000a00ff017b82 */ /* 0x000ff00000000800 */
[----:B------:R-:W0:Y:S01]  /*0010*/  LDC.64 R32, c[0x0][0x228] ;  /* 0x00008a00ff207b82 */ /* 0x000e220000000a00 */
[----:B------:R-:W1:Y:S01]  /*0020*/  S2R R5, SR_CTAID.X ;  /* 0x0000000000057919 */ /* 0x000e620000002500 */
[----:B------:R-:W-:Y:S01]  /*0030*/  UMOV UR4, 0x400 ;  /* 0x0000040000047882 */ /* 0x000fe20000000000 */
[----:B------:R-:W-:Y:S01]  /*0040*/  ULDC.64 UR18, c[0x0][0x208] ;  /* 0x0000820000127ab9 */ /* 0x000fe20000000a00 */
[----:B------:R-:W-:-:S02]  /*0050*/  CS2R R24, SRZ ;  /* 0x0000000000187805 */ /* 0x000fc4000001ff00 */
[----:B------:R-:W-:Y:S02]  /*0060*/  CS2R R26, SRZ ;  /* 0x00000000001a7805 */ /* 0x000fe4000001ff00 */
[----:B------:R-:W2:Y:S08]  /*0070*/  LDC R22, c[0x0][0x230] ;  /* 0x00008c00ff167b82 */ /* 0x000eb00000000800 */
[----:B------:R-:W3:Y:S01]  /*0080*/  S2UR UR16, SR_CgaCtaId ;  /* 0x00000000001079c3 */ /* 0x000ee20000008800 */
[----:B0-----:R-:W-:-:S05]  /*0090*/  VIADD R0, R33, 0xf ;  /* 0x0000000f21007836 */ /* 0x001fca0000000000 */
[----:B------:R-:W-:Y:S01]  /*00a0*/  SHF.R.S32.HI R3, RZ, 0x1f, R0 ;  /* 0x0000001fff037819 */ /* 0x000fe20000011400 */
[----:B--2---:R-:W-:-:S03]  /*00b0*/  VIADD R22, R22, 0x7f ;  /* 0x0000007f16167836 */ /* 0x004fc60000000000 */
[----:B------:R-:W-:Y:S02]  /*00c0*/  LEA.HI R3, R3, R0, RZ, 0x4 ;  /* 0x0000000003037211 */ /* 0x000fe400078f20ff */
[----:B-1----:R-:W-:Y:S02]  /*00d0*/  IABS R8, R5 ;  /* 0x0000000500087213 */ /* 0x002fe40000000000 */
[----:B------:R-:W-:Y:S01]  /*00e0*/  SHF.R.S32.HI R3, RZ, 0x4, R3 ;  /* 0x00000004ff037819 */ /* 0x000fe20000011403 */
[----:B---3--:R-:W-:-:S04]  /*00f0*/  ULEA UR16, UR16, UR4, 0x18 ;  /* 0x0000000410107291 */ /* 0x008fc8000f8ec03f */
[----:B------:R-:W-:-:S05]  /*0100*/  IMAD.SHL.U32 R4, R3, 0x8, RZ ;  /* 0x0000000803047824 */ /* 0x000fca00078e00ff */
[-C--:B------:R-:W-:Y:S02]  /*0110*/  IABS R7, R4.reuse ;  /* 0x0000000400077213 */ /* 0x080fe40000000000 */
[----:B------:R-:W-:Y:S02]  /*0120*/  IABS R10, R4 ;  /* 0x00000004000a7213 */ /* 0x000fe40000000000 */
[----:B------:R-:W0:Y:S08]  /*0130*/  I2F.RP R0, R7 ;  /* 0x0000000700007306 */ /* 0x000e300000209400 */
[----:B0-----:R-:W0:Y:S02]  /*0140*/  MUFU.RCP R0, R0 ;  /* 0x0000000000007308 */ /* 0x001e240000001000 */
[----:B0-----:R-:W-:-:S02]  /*0150*/  VIADD R2, R0, 0xffffffe ;  /* 0x0ffffffe00027836 */ /* 0x001fc40000000000 */
[----:B------:R-:W-:-:S04]  /*0160*/  IMAD.MOV R0, RZ, RZ, -R10 ;  /* 0x000000ffff007224 */ /* 0x000fc800078e0a0a */
[----:B------:R0:W1:Y:S02]  /*0170*/  F2I.FTZ.U32.TRUNC.NTZ R3, R2 ;  /* 0x0000000200037305 */ /* 0x000064000021f000 */
[----:B0-----:R-:W-:Y:S02]  /*0180*/  IMAD.MOV.U32 R2, RZ, RZ, RZ ;  /* 0x000000ffff027224 */ /* 0x001fe400078e00ff */
[----:B-1----:R-:W-:-:S04]  /*0190*/  IMAD.MOV R6, RZ, RZ, -R3 ;  /* 0x000000ffff067224 */ /* 0x002fc800078e0a03 */
[----:B------:R-:W-:Y:S02]  /*01a0*/  IMAD R9, R6, R7, RZ ;  /* 0x0000000706097224 */ /* 0x000fe400078e02ff */
[----:B------:R-:W-:Y:S02]  /*01b0*/  IMAD.MOV.U32 R6, RZ, RZ, R8 ;  /* 0x000000ffff067224 */ /* 0x000fe400078e0008 */
[----:B------:R-:W-:-:S06]  /*01c0*/  IMAD.HI.U32 R3, R3, R9, R2 ;  /* 0x0000000903037227 */ /* 0x000fcc00078e0002 */
[----:B------:R-:W-:-:S04]  /*01d0*/  IMAD.HI.U32 R3, R3, R6, RZ ;  /* 0x0000000603037227 */ /* 0x000fc800078e00ff */
[----:B------:R-:W-:-:S05]  /*01e0*/  IMAD R0, R3, R0, R6 ;  /* 0x0000000003007224 */ /* 0x000fca00078e0206 */
[----:B------:R-:W-:-:S13]  /*01f0*/  ISETP.GT.U32.AND P1, PT, R7, R0, PT ;  /* 0x000000000700720c */ /* 0x000fda0003f24070 */
[----:B------:R-:W-:Y:S02]  /*0200*/  @!P1 IMAD.IADD R0, R0, 0x1, -R7 ;  /* 0x0000000100009824 */ /* 0x000fe400078e0a07 */
[----:B------:R-:W-:Y:S01]  /*0210*/  @!P1 VIADD R3, R3, 0x1 ;  /* 0x0000000103039836 */ /* 0x000fe20000000000 */
[----:B------:R-:W-:Y:S02]  /*0220*/  ISETP.NE.AND P1, PT, R4, RZ, PT ;  /* 0x000000ff0400720c */ /* 0x000fe40003f25270 */
[----:B------:R-:W-:Y:S02]  /*0230*/  ISETP.GE.U32.AND P0, PT, R0, R7, PT ;  /* 0x000000070000720c */ /* 0x000fe40003f06070 */
[----:B------:R-:W-:-:S04]  /*0240*/  LOP3.LUT R0, R5, R4, RZ, 0x3c, !PT ;  /* 0x0000000405007212 */ /* 0x000fc800078e3cff */
[----:B------:R-:W-:Y:S01]  /*0250*/  ISETP.GE.AND P2, PT, R0, RZ, PT ;  /* 0x000000ff0000720c */ /* 0x000fe20003f46270 */
[----:B------:R-:W-:-:S06]  /*0260*/  VIADD R0, R32, 0x7f ;  /* 0x0000007f20007836 */ /* 0x000fcc0000000000 */
[----:B------:R-:W-:-:S04]  /*0270*/  @P0 VIADD R3, R3, 0x1 ;  /* 0x0000000103030836 */ /* 0x000fc80000000000 */
[----:B------:R-:W-:Y:S01]  /*0280*/  IMAD.MOV.U32 R2, RZ, RZ, R3 ;  /* 0x000000ffff027224 */ /* 0x000fe200078e0003 */
[----:B------:R-:W-:-:S03]  /*0290*/  SHF.R.S32.HI R3, RZ, 0x1f, R0 ;  /* 0x0000001fff037819 */ /* 0x000fc60000011400 */
[----:B------:R-:W-:Y:S01]  /*02a0*/  @!P2 IMAD.MOV R2, RZ, RZ, -R2 ;  /* 0x000000ffff02a224 */ /* 0x000fe200078e0a02 */
[----:B------:R-:W-:Y:S02]  /*02b0*/  @!P1 LOP3.LUT R2, RZ, R4, RZ, 0x33, !PT ;  /* 0x00000004ff029212 */ /* 0x000fe400078e33ff */
[----:B------:R-:W-:-:S03]  /*02c0*/  LEA.HI R3, R3, R0, RZ, 0x7 ;  /* 0x0000000003037211 */ /* 0x000fc600078f38ff */
[----:B------:R-:W-:Y:S02]  /*02d0*/  IMAD.SHL.U32 R11, R2, 0x8, RZ ;  /* 0x00000008020b7824 */ /* 0x000fe400078e00ff */
[----:B------:R-:W-:-:S03]  /*02e0*/  IMAD.MOV R2, RZ, RZ, -R2 ;  /* 0x000000ffff027224 */ /* 0x000fc600078e0a02 */
[----:B------:R-:W-:Y:S01]  /*02f0*/  LEA.HI.SX32 R3, R3, -R11, 0x19 ;  /* 0x8000000b03037211 */ /* 0x000fe200078fcaff */
[----:B------:R-:W-:-:S03]  /*0300*/  IMAD R4, R4, R2, R5 ;  /* 0x0000000204047224 */ /* 0x000fc600078e0205 */
[----:B------:R-:W-:Y:S02]  /*0310*/  VIMNMX R13, R3, 0x8, PT ;  /* 0x00000008030d7848 */ /* 0x000fe40003fe0100 */
[----:B------:R-:W-:Y:S02]  /*0320*/  IABS R9, R4 ;  /* 0x0000000400097213 */ /* 0x000fe40000000000 */
[----:B------:R-:W-:-:S04]  /*0330*/  IABS R7, R13 ;  /* 0x0000000d00077213 */ /* 0x000fc80000000000 */
[----:B------:R-:W0:Y:S08]  /*0340*/  I2F.RP R0, R7 ;  /* 0x0000000700007306 */ /* 0x000e300000209400 */
[----:B0-----:R-:W0:Y:S02]  /*0350*/  MUFU.RCP R0, R0 ;  /* 0x0000000000007308 */ /* 0x001e240000001000 */
[----:B0-----:R-:W-:-:S06]  /*0360*/  VIADD R3, R0, 0xffffffe ;  /* 0x0ffffffe00037836 */ /* 0x001fcc0000000000 */
[----:B------:R-:W0:Y:S02]  /*0370*/  F2I.FTZ.U32.TRUNC.NTZ R3, R3 ;  /* 0x0000000300037305 */ /* 0x000e24000021f000 */
[----:B0-----:R-:W-:-:S04]  /*0380*/  IMAD.MOV R6, RZ, RZ, -R3 ;  /* 0x000000ffff067224 */ /* 0x001fc800078e0a03 */
[----:B------:R-:W-:Y:S01]  /*0390*/  IMAD.MOV.U32 R2, RZ, RZ, R6 ;  /* 0x000000ffff027224 */ /* 0x000fe200078e0006 */
[----:B------:R-:W-:-:S03]  /*03a0*/  IABS R6, R13 ;  /* 0x0000000d00067213 */ /* 0x000fc60000000000 */
[----:B------:R-:W-:Y:S02]  /*03b0*/  IMAD R5, R2, R7, RZ ;  /* 0x0000000702057224 */ /* 0x000fe400078e02ff */
[----:B------:R-:W-:Y:S02]  /*03c0*/  IMAD.MOV.U32 R2, RZ, RZ, RZ ;  /* 0x000000ffff027224 */ /* 0x000fe400078e00ff */
[----:B------:R-:W-:Y:S02]  /*03d0*/  IMAD.MOV R0, RZ, RZ, -R6 ;  /* 0x000000ffff007224 */ /* 0x000fe400078e0a06 */
        /* <DEDUP_REMOVED lines=9> */
[----:B------:R-:W-:Y:S02]  /*0470*/  ISETP.GE.AND P2, PT, R0, RZ, PT ;  /* 0x000000ff0000720c */ /* 0x000fe40003f46270 */
[----:B------:R-:W0:Y:S05]  /*0480*/  S2R R0, SR_TID.X ;  /* 0x0000000000007919 */ /* 0x000e2a0000002100 */
[----:B------:R-:W-:Y:S01]  /*0490*/  @P0 VIADD R2, R2, 0x1 ;  /* 0x0000000102020836 */ /* 0x000fe20000000000 */
[----:B------:R-:W-:-:S03]  /*04a0*/  ISETP.GE.AND P0, PT, R22, 0x80, PT ;  /* 0x000000801600780c */ /* 0x000fc60003f06270 */
[----:B------:R-:W-:-:S04]  /*04b0*/  IMAD.MOV.U32 R3, RZ, RZ, R2 ;  /* 0x000000ffff037224 */ /* 0x000fc800078e0002 */
[----:B------:R-:W-:Y:S01]  /*04c0*/  @!P2 IMAD.MOV R3, RZ, RZ, -R3 ;  /* 0x000000ffff03a224 */ /* 0x000fe200078e0a03 */
[----:B------:R-:W-:-:S05]  /*04d0*/  @!P1 LOP3.LUT R3, RZ, R13, RZ, 0x33, !PT ;  /* 0x0000000dff039212 */ /* 0x000fca00078e33ff */
[----:B------:R-:W-:-:S04]  /*04e0*/  IMAD.MOV R2, RZ, RZ, -R3 ;  /* 0x000000ffff027224 */ /* 0x000fc800078e0a03 */
[----:B------:R-:W-:Y:S02]  /*04f0*/  IMAD R2, R13, R2, R4 ;  /* 0x000000020d027224 */ /* 0x000fe400078e0204 */
[----:B------:R-:W-:Y:S02]  /*0500*/  IMAD.SHL.U32 R13, R3, 0x10, RZ ;  /* 0x00000010030d7824 */ /* 0x000fe400078e00ff */
[----:B------:R-:W-:Y:S01]  /*0510*/  IMAD.IADD R11, R11, 0x1, R2 ;  /* 0x000000010b0b7824 */ /* 0x000fe200078e0202 */
[----:B0-----:R-:W-:Y:S02]  /*0520*/  SHF.R.U32.HI R2, RZ, 0x7, R0 ;  /* 0x00000007ff027819 */ /* 0x001fe40000011600 */
[----:B------:R-:W-:Y:S02]  /*0530*/  LOP3.LUT R16, R0, 0x7f, RZ, 0xc0, !PT ;  /* 0x0000007f00107812 */ /* 0x000fe400078ec0ff */
[----:B------:R-:W-:-:S03]  /*0540*/  SGXT.U32 R2, R2, 0x1 ;  /* 0x000000010202781a */ /* 0x000fc60000000000 */
[----:B------:R-:W-:Y:S01]  /*0550*/  IMAD R11, R11, 0x80, R16 ;  /* 0x000000800b0b7824 */ /* 0x000fe200078e0210 */
[C---:B------:R-:W-:Y:S02]  /*0560*/  LOP3.LUT R3, R13.reuse, R2, RZ, 0xfc, !PT ;  /* 0x000000020d037212 */ /* 0x040fe400078efcff */
[C-C-:B------:R-:W-:Y:S02]  /*0570*/  LOP3.LUT R4, R13.reuse, 0x2, R2.reuse, 0xfe, !PT ;  /* 0x000000020d047812 */ /* 0x140fe400078efe02 */
[C-C-:B------:R-:W-:Y:S02]  /*0580*/  LOP3.LUT R5, R13.reuse, 0x4, R2.reuse, 0xfe, !PT ;  /* 0x000000040d057812 */ /* 0x140fe400078efe02 */
[C-C-:B------:R-:W-:Y:S02]  /*0590*/  LOP3.LUT R6, R13.reuse, 0x6, R2.reuse, 0xfe, !PT ;  /* 0x000000060d067812 */ /* 0x140fe400078efe02 */
[C-C-:B------:R-:W-:Y:S02]  /*05a0*/  LOP3.LUT R7, R13.reuse, 0x8, R2.reuse, 0xfe, !PT ;  /* 0x000000080d077812 */ /* 0x140fe400078efe02 */
[----:B------:R-:W-:-:S02]  /*05b0*/  LOP3.LUT R8, R13, 0xa, R2, 0xfe, !PT ;  /* 0x0000000a0d087812 */ /* 0x000fc400078efe02 */
[C-C-:B------:R-:W-:Y:S02]  /*05c0*/  LOP3.LUT R9, R13.reuse, 0xc, R2.reuse, 0xfe, !PT ;  /* 0x0000000c0d097812 */ /* 0x140fe400078efe02 */
[----:B------:R-:W-:Y:S01]  /*05d0*/  LOP3.LUT R10, R13, 0xe, R2, 0xfe, !PT ;  /* 0x0000000e0d0a7812 */ /* 0x000fe200078efe02 */
[----:B------:R-:W-:Y:S06]  /*05e0*/  @!P0 BRA `(.L_x_0) ;  /* 0x0000003000708947 */ /* 0x000fec0003800000 */
[----:B------:R-:W-:Y:S01]  /*05f0*/  IABS R27, R32 ;  /* 0x00000020001b7213 */ /* 0x000fe20000000000 */
[----:B------:R-:W-:Y:S01]  /*0600*/  ULDC UR4, c[0x0][0x234] ;  /* 0x00008d0000047ab9 */ /* 0x000fe20000000800 */
[----:B------:R-:W-:Y:S01]  /*0610*/  IABS R28, R33 ;  /* 0x00000021001c7213 */ /* 0x000fe20000000000 */
[----:B------:R-:W-:Y:S01]  /*0620*/  ULDC.64 UR6, c[0x0][0x210] ;  /* 0x0000840000067ab9 */ /* 0x000fe20000000a00 */
[----:B------:R-:W0:Y:S01]  /*0630*/  I2F.RP R17, R27 ;  /* 0x0000001b00117306 */ /* 0x000e220000209400 */
[----:B------:R-:W-:Y:S01]  /*0640*/  SHF.R.S32.HI R19, RZ, 0x1f, R22 ;  /* 0x0000001fff137819 */ /* 0x000fe20000011416 */
[----:B------:R-:W1:Y:S01]  /*0650*/  LDC R50, c[0x0][0x238] ;  /* 0x00008e00ff327b82 */ /* 0x000e620000000800 */
[----:B------:R-:W-:Y:S01]  /*0660*/  LOP3.LUT P0, RZ, R0, 0x80, RZ, 0xc0, !PT ;  /* 0x0000008000ff7812 */ /* 0x000fe2000780c0ff */
[----:B------:R-:W-:Y:S01]  /*0670*/  UIADD3 UR5, UR16, 0x8000, URZ ;  /* 0x0000800010057890 */ /* 0x000fe2000fffe03f */
[----:B------:R-:W-:Y:S01]  /*0680*/  LEA.HI R22, R19, R22, RZ, 0x7 ;  /* 0x0000001613167211 */ /* 0x000fe200078f38ff */
[----:B------:R-:W-:Y:S01]  /*0690*/  ULDC UR17, c[0x0][0x230] ;  /* 0x00008c0000117ab9 */ /* 0x000fe20000000800 */
[----:B------:R-:W-:Y:S01]  /*06a0*/  IABS R24, R6 ;  /* 0x0000000600187213 */ /* 0x000fe20000000000 */
[----:B------:R-:W2:Y:S01]  /*06b0*/  I2F.RP R18, R28 ;  /* 0x0000001c00127306 */ /* 0x000ea20000209400 */
[----:B------:R-:W-:Y:S01]  /*06c0*/  IABS R29, R4 ;  /* 0x00000004001d7213 */ /* 0x000fe20000000000 */
[----:B------:R-:W-:Y:S01]  /*06d0*/  USHF.R.U32.HI UR5, URZ, 0x4, UR5 ;  /* 0x000000043f057899 */ /* 0x000fe20008011605 */
[----:B------:R-:W-:-:S02]  /*06e0*/  IABS R30, R3 ;  /* 0x00000003001e7213 */ /* 0x000fc40000000000 */
[C---:B------:R-:W-:Y:S01]  /*06f0*/  LOP3.LUT R53, R2.reuse, 0x2, RZ, 0xfc, !PT ;  /* 0x0000000202357812 */ /* 0x040fe200078efcff */
[----:B------:R-:W-:Y:S01]  /*0700*/  USGXT.U32 UR14, UR5, 0xe ;  /* 0x0000000e050e789a */ /* 0x000fe20008000000 */
[C---:B------:R-:W-:Y:S01]  /*0710*/  LOP3.LUT R54, R2.reuse, 0x68, RZ, 0xfc, !PT ;  /* 0x0000006802367812 */ /* 0x040fe200078efcff */
[----:B0-----:R-:W0:Y:S01]  /*0720*/  MUFU.RCP R17, R17 ;  /* 0x0000001100117308 */ /* 0x001e220000001000 */
[C---:B------:R-:W-:Y:S02]  /*0730*/  LOP3.LUT R55, R2.reuse, 0x66, RZ, 0xfc, !PT ;  /* 0x0000006602377812 */ /* 0x040fe400078efcff */
[C---:B------:R-:W-:Y:S02]  /*0740*/  LOP3.LUT R56, R2.reuse, 0x64, RZ, 0xfc, !PT ;  /* 0x0000006402387812 */ /* 0x040fe400078efcff */
[C---:B------:R-:W-:Y:S02]  /*0750*/  LOP3.LUT R57, R2.reuse, 0x62, RZ, 0xfc, !PT ;  /* 0x0000006202397812 */ /* 0x040fe400078efcff */
[C---:B------:R-:W-:Y:S01]  /*0760*/  LOP3.LUT R58, R2.reuse, 0x60, RZ, 0xfc, !PT ;  /* 0x00000060023a7812 */ /* 0x040fe200078efcff */
[----:B--2---:R-:W2:Y:S01]  /*0770*/  MUFU.RCP R18, R18 ;  /* 0x0000001200127308 */ /* 0x004ea20000001000 */
[C---:B------:R-:W-:Y:S01]  /*0780*/  LOP3.LUT R59, R2.reuse, 0x5e, RZ, 0xfc, !PT ;  /* 0x0000005e023b7812 */ /* 0x040fe200078efcff */
[-C--:B-1----:R-:W-:Y:S01]  /*0790*/  IMAD R53, R53, R50.reuse, RZ ;  /* 0x0000003235357224 */ /* 0x082fe200078e02ff */
[----:B------:R-:W-:Y:S01]  /*07a0*/  LOP3.LUT R60, R2, 0x5c, RZ, 0xfc, !PT ;  /* 0x0000005c023c7812 */ /* 0x000fe200078efcff */
[-C--:B------:R-:W-:Y:S01]  /*07b0*/  IMAD R54, R54, R50.reuse, RZ ;  /* 0x0000003236367224 */ /* 0x080fe200078e02ff */
[C---:B------:R-:W-:Y:S01]  /*07c0*/  LOP3.LUT R61, R2.reuse, 0x5a, RZ, 0xfc, !PT ;  /* 0x0000005a023d7812 */ /* 0x040fe200078efcff */
[-C--:B------:R-:W-:Y:S01]  /*07d0*/  IMAD R55, R55, R50.reuse, RZ ;  /* 0x0000003237377224 */ /* 0x080fe200078e02ff */
[----:B------:R-:W-:Y:S01]  /*07e0*/  LOP3.LUT R62, R2, 0x58, RZ, 0xfc, !PT ;  /* 0x00000058023e7812 */ /* 0x000fe200078efcff */
[-C--:B------:R-:W-:Y:S01]  /*07f0*/  IMAD R56, R56, R50.reuse, RZ ;  /* 0x0000003238387224 */ /* 0x080fe200078e02ff */
[C---:B------:R-:W-:Y:S01]  /*0800*/  LOP3.LUT R63, R2.reuse, 0x56, RZ, 0xfc, !PT ;  /* 0x00000056023f7812 */ /* 0x040fe200078efcff */
[----:B0-----:R-:W-:Y:S01]  /*0810*/  VIADD R12, R17, 0xffffffe ;  /* 0x0ffffffe110c7836 */ /* 0x001fe20000000000 */
[----:B------:R-:W-:Y:S01]  /*0820*/  IABS R17, R11 ;  /* 0x0000000b00117213 */ /* 0x000fe20000000000 */
[-C--:B------:R-:W-:Y:S01]  /*0830*/  IMAD R57, R57, R50.reuse, RZ ;  /* 0x0000003239397224 */ /* 0x080fe200078e02ff */
[C---:B------:R-:W-:Y:S01]  /*0840*/  LOP3.LUT R64, R2.reuse, 0x54, RZ, 0xfc, !PT ;  /* 0x0000005402407812 */ /* 0x040fe200078efcff */
[----:B------:R0:W1:Y:S01]  /*0850*/  F2I.FTZ.U32.TRUNC.NTZ R13, R12 ;  /* 0x0000000c000d7305 */ /* 0x000062000021f000 */
[----:B------:R-:W-:Y:S01]  /*0860*/  LOP3.LUT R65, R2, 0x52, RZ, 0xfc, !PT ;  /* 0x0000005202417812 */ /* 0x000fe200078efcff */
[-C--:B------:R-:W-:Y:S01]  /*0870*/  IMAD R58, R58, R50.reuse, RZ ;  /* 0x000000323a3a7224 */ /* 0x080fe200078e02ff */
[----:B------:R-:W-:Y:S01]  /*0880*/  LOP3.LUT R66, R2, 0x50, RZ, 0xfc, !PT ;  /* 0x0000005002427812 */ /* 0x000fe200078efcff */
[----:B--2---:R-:W-:Y:S01]  /*0890*/  VIADD R14, R18, 0xffffffe ;  /* 0x0ffffffe120e7836 */ /* 0x004fe20000000000 */
[----:B------:R-:W-:Y:S01]  /*08a0*/  SEL R18, RZ, 0x90, !P0 ;  /* 0x00000090ff127807 */ /* 0x000fe20004000000 */
[-C--:B------:R-:W-:Y:S01]  /*08b0*/  IMAD R59, R59, R50.reuse, RZ ;  /* 0x000000323b3b7224 */ /* 0x080fe200078e02ff */
[C---:B------:R-:W-:Y:S01]  /*08c0*/  LOP3.LUT R67, R2.reuse, 0x4e, RZ, 0xfc, !PT ;  /* 0x0000004e02437812 */ /* 0x040fe200078efcff */
[----:B------:R2:W3:Y:S01]  /*08d0*/  F2I.FTZ.U32.TRUNC.NTZ R15, R14 ;  /* 0x0000000e000f7305 */ /* 0x0004e2000021f000 */
[----:B0-----:R-:W-:Y:S01]  /*08e0*/  IMAD.MOV.U32 R12, RZ, RZ, RZ ;  /* 0x000000ffff0c7224 */ /* 0x001fe200078e00ff */
[----:B------:R-:W-:Y:S01]  /*08f0*/  LOP3.LUT R68, R2, 0x4c, RZ, 0xfc, !PT ;  /* 0x0000004c02447812 */ /* 0x000fe200078efcff */
[-C--:B------:R-:W-:Y:S01]  /*0900*/  IMAD R60, R60, R50.reuse, RZ ;  /* 0x000000323c3c7224 */ /* 0x080fe200078e02ff */
[C---:B------:R-:W-:Y:S01]  /*0910*/  LOP3.LUT R69, R2.reuse, 0x4a, RZ, 0xfc, !PT ;  /* 0x0000004a02457812 */ /* 0x040fe200078efcff */
[----:B------:R-:W-:Y:S01]  /*0920*/  IMAD R61, R61, R50, RZ ;  /* 0x000000323d3d7224 */ /* 0x000fe200078e02ff */
[C---:B------:R-:W-:Y:S01]  /*0930*/  LOP3.LUT R70, R2.reuse, 0x48, RZ, 0xfc, !PT ;  /* 0x0000004802467812 */ /* 0x040fe200078efcff */
[----:B-1----:R-:W-:Y:S01]  /*0940*/  IMAD.MOV R20, RZ, RZ, -R13 ;  /* 0x000000ffff147224 */ /* 0x002fe200078e0a0d */
[C---:B------:R-:W-:Y:S01]  /*0950*/  LOP3.LUT R71, R2.reuse, 0x46, RZ, 0xfc, !PT ;  /* 0x0000004602477812 */ /* 0x040fe200078efcff */
[----:B--2---:R-:W-:Y:S01]  /*0960*/  IMAD.MOV.U32 R14, RZ, RZ, RZ ;  /* 0x000000ffff0e7224 */ /* 0x004fe200078e00ff */
[----:B------:R-:W-:Y:S01]  /*0970*/  LOP3.LUT R72, R2, 0x44, RZ, 0xfc, !PT ;  /* 0x0000004402487812 */ /* 0x000fe200078efcff */
[----:B------:R-:W-:Y:S01]  /*0980*/  IMAD R21, R20, R27, RZ ;  /* 0x0000001b14157224 */ /* 0x000fe200078e02ff */
[----:B------:R-:W-:Y:S01]  /*0990*/  IABS R20, R10 ;  /* 0x0000000a00147213 */ /* 0x000fe20000000000 */
[----:B------:R-:W-:Y:S01]  /*09a0*/  IMAD R62, R62, R50, RZ ;  /* 0x000000323e3e7224 */ /* 0x000fe200078e02ff */
[C---:B------:R-:W-:Y:S01]  /*09b0*/  LOP3.LUT R73, R2.reuse, 0x42, RZ, 0xfc, !PT ;  /* 0x0000004202497812 */ /* 0x040fe200078efcff */
[----:B---3--:R-:W-:Y:S01]  /*09c0*/  IMAD.MOV R23, RZ, RZ, -R15 ;  /* 0x000000ffff177224 */ /* 0x008fe200078e0a0f */
[----:B------:R-:W-:Y:S01]  /*09d0*/  LOP3.LUT R74, R2, 0x40, RZ, 0xfc, !PT ;  /* 0x00000040024a7812 */ /* 0x000fe200078efcff */
[----:B------:R-:W-:Y:S01]  /*09e0*/  IMAD.HI.U32 R12, R13, R21, R12 ;  /* 0x000000150d0c7227 */ /* 0x000fe200078e000c */
[----:B------:R-:W-:-:S02]  /*09f0*/  IABS R21, R8 ;  /* 0x0000000800157213 */ /* 0x000fc40000000000 */
[----:B------:R-:W-:Y:S01]  /*0a00*/  LOP3.LUT R75, R2, 0x3e, RZ, 0xfc, !PT ;  /* 0x0000003e024b7812 */ /* 0x000fe200078efcff */
[----:B------:R-:W-:Y:S01]  /*0a10*/  IMAD.MOV.U32 R19, RZ, RZ, R23 ;  /* 0x000000ffff137224 */ /* 0x000fe200078e0017 */
[----:B------:R-:W-:Y:S01]  /*0a20*/  IABS R23, R7 ;  /* 0x0000000700177213 */ /* 0x000fe20000000000 */
[----:B------:R-:W-:Y:S01]  /*0a30*/  IMAD.SHL.U32 R13, R0, 0x2, RZ ;  /* 0x00000002000d7824 */ /* 0x000fe200078e00ff */
[C---:B------:R-:W-:Y:S01]  /*0a40*/  LOP3.LUT R76, R2.reuse, 0x3c, RZ, 0xfc, !PT ;  /* 0x0000003c024c7812 */ /* 0x040fe200078efcff */
[----:B------:R-:W-:Y:S01]  /*0a50*/  IMAD R19, R19, R28, RZ ;  /* 0x0000001c13137224 */ /* 0x000fe200078e02ff */
[----:B------:R-:W-:Y:S01]  /*0a60*/  LOP3.LUT R77, R2, 0x3a, RZ, 0xfc, !PT ;  /* 0x0000003a024d7812 */ /* 0x000fe200078efcff */
[----:B------:R-:W-:Y:S01]  /*0a70*/  IMAD.HI.U32 R12, R12, R17, RZ ;  /* 0x000000110c0c7227 */ /* 0x000fe200078e00ff */
[----:B------:R-:W-:Y:S02]  /*0a80*/  LOP3.LUT R26, R18, 0x7e, R13, 0x78, !PT ;  /* 0x0000007e121a7812 */ /* 0x000fe400078e780d */
[C---:B------:R-:W-:Y:S01]  /*0a90*/  LOP3.LUT R78, R2.reuse, 0x38, RZ, 0xfc, !PT ;  /* 0x00000038024e7812 */ /* 0x040fe200078efcff */
[----:B------:R-:W-:Y:S01]  /*0aa0*/  IMAD.HI.U32 R15, R15, R19, R14 ;  /* 0x000000130f0f7227 */ /* 0x000fe200078e000e */
[----:B------:R-:W-:-:S02]  /*0ab0*/  LOP3.LUT R79, R2, 0x36, RZ, 0xfc, !PT ;  /* 0x00000036024f7812 */ /* 0x000fc400078efcff */
[C---:B------:R-:W-:Y:S01]  /*0ac0*/  LOP3.LUT R80, R2.reuse, 0x34, RZ, 0xfc, !PT ;  /* 0x0000003402507812 */ /* 0x040fe200078efcff */
[----:B------:R-:W-:Y:S01]  /*0ad0*/  IMAD.MOV.U32 R19, RZ, RZ, R20 ;  /* 0x000000ffff137224 */ /* 0x000fe200078e0014 */
[----:B------:R-:W-:Y:S01]  /*0ae0*/  IABS R20, R9 ;  /* 0x0000000900147213 */ /* 0x000fe20000000000 */
[----:B------:R-:W-:Y:S01]  /*0af0*/  IMAD.MOV R12, RZ, RZ, -R12 ;  /* 0x000000ffff0c7224 */ /* 0x000fe200078e0a0c */
[C---:B------:R-:W-:Y:S01]  /*0b00*/  LOP3.LUT R81, R2.reuse, 0x32, RZ, 0xfc, !PT ;  /* 0x0000003202517812 */ /* 0x040fe200078efcff */
[----:B------:R-:W-:Y:S01]  /*0b10*/  IMAD.HI.U32 R13, R15, R19, RZ ;  /* 0x000000130f0d7227 */ /* 0x000fe200078e00ff */
[C---:B------:R-:W-:Y:S02]  /*0b20*/  LOP3.LUT R82, R2.reuse, 0x30, RZ, 0xfc, !PT ;  /* 0x0000003002527812 */ /* 0x040fe400078efcff */
[C---:B------:R-:W-:Y:S01]  /*0b30*/  LOP3.LUT R83, R2.reuse, 0x2e, RZ, 0xfc, !PT ;  /* 0x0000002e02537812 */ /* 0x040fe200078efcff */
[----:B------:R-:W-:Y:S01]  /*0b40*/  IMAD.MOV R18, RZ, RZ, -R13 ;  /* 0x000000ffff127224 */ /* 0x000fe200078e0a0d */
[C---:B------:R-:W-:Y:S01]  /*0b50*/  LOP3.LUT R84, R2.reuse, 0x2c, RZ, 0xfc, !PT ;  /* 0x0000002c02547812 */ /* 0x040fe200078efcff */
[----:B------:R-:W-:Y:S01]  /*0b60*/  IMAD R14, R27, R12, R17 ;  /* 0x0000000c1b0e7224 */ /* 0x000fe200078e0211 */
[C---:B------:R-:W-:Y:S01]  /*0b70*/  LOP3.LUT R85, R2.reuse, 0x2a, RZ, 0xfc, !PT ;  /* 0x0000002a02557812 */ /* 0x040fe200078efcff */
[----:B------:R-:W-:Y:S01]  /*0b80*/  IMAD.HI.U32 R12, R15, R20, RZ ;  /* 0x000000140f0c7227 */ /* 0x000fe200078e00ff */
[----:B------:R-:W-:-:S02]  /*0b90*/  LOP3.LUT R86, R2, 0x28, RZ, 0xfc, !PT ;  /* 0x0000002802567812 */ /* 0x000fc400078efcff */
[----:B------:R-:W-:Y:S01]  /*0ba0*/  ISETP.GT.U32.AND P0, PT, R27, R14, PT ;  /* 0x0000000e1b00720c */ /* 0x000fe20003f04070 */
[C---:B------:R-:W-:Y:S01]  /*0bb0*/  IMAD.HI.U32 R13, R15.reuse, R21, RZ ;  /* 0x000000150f0d7227 */ /* 0x040fe200078e00ff */
[C---:B------:R-:W-:Y:S02]  /*0bc0*/  LOP3.LUT R87, R2.reuse, 0x26, RZ, 0xfc, !PT ;  /* 0x0000002602577812 */ /* 0x040fe400078efcff */
[----:B------:R-:W-:Y:S01]  /*0bd0*/  LOP3.LUT R88, R2, 0x24, RZ, 0xfc, !PT ;  /* 0x0000002402587812 */ /* 0x000fe200078efcff */
[----:B------:R-:W-:Y:S01]  /*0be0*/  IMAD R17, R28, R18, R19 ;  /* 0x000000121c117224 */ /* 0x000fe200078e0213 */
[C---:B------:R-:W-:Y:S01]  /*0bf0*/  LOP3.LUT R89, R2.reuse, 0x22, RZ, 0xfc, !PT ;  /* 0x0000002202597812 */ /* 0x040fe200078efcff */
[----:B------:R-:W-:Y:S01]  /*0c00*/  IMAD.MOV R19, RZ, RZ, -R12 ;  /* 0x000000ffff137224 */ /* 0x000fe200078e0a0c */
[----:B------:R-:W-:Y:S01]  /*0c10*/  LOP3.LUT R90, R2, 0x20, RZ, 0xfc, !PT ;  /* 0x00000020025a7812 */ /* 0x000fe200078efcff */
[----:B------:R-:W-:Y:S01]  /*0c20*/  IMAD.MOV R13, RZ, RZ, -R13 ;  /* 0x000000ffff0d7224 */ /* 0x000fe200078e0a0d */
[----:B------:R-:W-:Y:S01]  /*0c30*/  ISETP.GT.U32.AND P4, PT, R28, R17, PT ;  /* 0x000000111c00720c */ /* 0x000fe20003f84070 */
[----:B------:R-:W-:Y:S01]  /*0c40*/  IMAD.HI.U32 R18, R15, R23, RZ ;  /* 0x000000170f127227 */ /* 0x000fe200078e00ff */
[----:B------:R-:W-:-:S02]  /*0c50*/  LOP3.LUT R91, R2, 0x1e, RZ, 0xfc, !PT ;  /* 0x0000001e025b7812 */ /* 0x000fc400078efcff */
[----:B------:R-:W-:Y:S01]  /*0c60*/  LOP3.LUT R92, R2, 0x1c, RZ, 0xfc, !PT ;  /* 0x0000001c025c7812 */ /* 0x000fe200078efcff */
[----:B------:R-:W-:Y:S01]  /*0c70*/  IMAD R19, R28, R19, R20 ;  /* 0x000000131c137224 */ /* 0x000fe200078e0214 */
[----:B------:R-:W-:Y:S01]  /*0c80*/  LOP3.LUT R93, R2, 0x1a, RZ, 0xfc, !PT ;  /* 0x0000001a025d7812 */ /* 0x000fe200078efcff */
[C---:B------:R-:W-:Y:S01]  /*0c90*/  IMAD R20, R28.reuse, R13, R21 ;  /* 0x0000000d1c147224 */ /* 0x040fe200078e0215 */
[----:B------:R-:W-:Y:S01]  /*0ca0*/  IABS R13, R5 ;  /* 0x00000005000d7213 */ /* 0x000fe20000000000 */
[----:B------:R-:W-:Y:S01]  /*0cb0*/  IMAD.MOV R18, RZ, RZ, -R18 ;  /* 0x000000ffff127224 */ /* 0x000fe200078e0a12 */
[C---:B------:R-:W-:Y:S01]  /*0cc0*/  ISETP.GT.U32.AND P1, PT, R28.reuse, R19, PT ;  /* 0x000000131c00720c */ /* 0x040fe20003f24070 */
[C---:B------:R-:W-:Y:S01]  /*0cd0*/  IMAD.HI.U32 R12, R15.reuse, R24, RZ ;  /* 0x000000180f0c7227 */ /* 0x040fe200078e00ff */
[----:B------:R-:W-:Y:S02]  /*0ce0*/  ISETP.GT.U32.AND P5, PT, R28, R20, PT ;  /* 0x000000141c00720c */ /* 0x000fe40003fa4070 */
[----:B------:R-:W-:Y:S01]  /*0cf0*/  LOP3.LUT R94, R2, 0x18, RZ, 0xfc, !PT ;  /* 0x00000018025e7812 */ /* 0x000fe200078efcff */
[----:B------:R-:W-:Y:S01]  /*0d00*/  IMAD R21, R28, R18, R23 ;  /* 0x000000121c157224 */ /* 0x000fe200078e0217 */
[C---:B------:R-:W-:Y:S01]  /*0d10*/  LOP3.LUT R95, R2.reuse, 0x16, RZ, 0xfc, !PT ;  /* 0x00000016025f7812 */ /* 0x040fe200078efcff */
[----:B------:R-:W-:Y:S01]  /*0d20*/  IMAD.MOV.U32 R18, RZ, RZ, R13 ;  /* 0x000000ffff127224 */ /* 0x000fe200078e000d */
[C---:B------:R-:W-:Y:S01]  /*0d30*/  LOP3.LUT R96, R2.reuse, 0x14, RZ, 0xfc, !PT ;  /* 0x0000001402607812 */ /* 0x040fe200078efcff */
[----:B------:R-:W-:Y:S01]  /*0d40*/  IMAD.MOV R23, RZ, RZ, -R12 ;  /* 0x000000ffff177224 */ /* 0x000fe200078e0a0c */
[----:B------:R-:W-:Y:S01]  /*0d50*/  LOP3.LUT R97, R2, 0x12, RZ, 0xfc, !PT ;  /* 0x0000001202617812 */ /* 0x000fe200078efcff */
[----:B------:R-:W-:Y:S01]  /*0d60*/  @!P0 IMAD.IADD R14, R14, 0x1, -R27 ;  /* 0x000000010e0e8824 */ /* 0x000fe200078e0a1b */
[----:B------:R-:W-:Y:S01]  /*0d70*/  ISETP.GT.U32.AND P0, PT, R28, R21, PT ;  /* 0x000000151c00720c */ /* 0x000fe20003f04070 */
[----:B------:R-:W-:Y:S01]  /*0d80*/  IMAD.HI.U32 R12, R15, R18, RZ ;  /* 0x000000120f0c7227 */ /* 0x000fe200078e00ff */
[----:B------:R-:W-:-:S02]  /*0d90*/  LOP3.LUT R98, R2, 0x10, RZ, 0xfc, !PT ;  /* 0x0000001002627812 */ /* 0x000fc400078efcff */
[----:B------:R-:W-:Y:S01]  /*0da0*/  ISETP.GT.U32.AND P3, PT, R27, R14, PT ;  /* 0x0000000e1b00720c */ /* 0x000fe20003f64070 */
[C---:B------:R-:W-:Y:S01]  /*0db0*/  IMAD.HI.U32 R13, R15.reuse, R29, RZ ;  /* 0x0000001d0f0d7227 */ /* 0x040fe200078e00ff */
[C---:B------:R-:W-:Y:S02]  /*0dc0*/  LOP3.LUT R99, R2.reuse, 0xe, RZ, 0xfc, !PT ;  /* 0x0000000e02637812 */ /* 0x040fe400078efcff */
[C---:B------:R-:W-:Y:S01]  /*0dd0*/  LOP3.LUT R100, R2.reuse, 0xc, RZ, 0xfc, !PT ;  /* 0x0000000c02647812 */ /* 0x040fe200078efcff */
[----:B------:R-:W-:Y:S01]  /*0de0*/  IMAD.HI.U32 R15, R15, R30, RZ ;  /* 0x0000001e0f0f7227 */ /* 0x000fe200078e00ff */
[C---:B------:R-:W-:Y:S02]  /*0df0*/  LOP3.LUT R101, R2.reuse, 0xa, RZ, 0xfc, !PT ;  /* 0x0000000a02657812 */ /* 0x040fe400078efcff */
[C---:B------:R-:W-:Y:S01]  /*0e00*/  LOP3.LUT R102, R2.reuse, 0x8, RZ, 0xfc, !PT ;  /* 0x0000000802667812 */ /* 0x040fe200078efcff */
[----:B------:R-:W-:Y:S01]  /*0e10*/  IMAD.MOV R25, RZ, RZ, -R12 ;  /* 0x000000ffff197224 */ /* 0x000fe200078e0a0c */
[----:B------:R-:W-:Y:S01]  /*0e20*/  SHF.R.U32.HI R12, RZ, 0x5, R0 ;  /* 0x00000005ff0c7819 */ /* 0x000fe20000011600 */
[----:B------:R-:W-:Y:S01]  /*0e30*/  IMAD.MOV R31, RZ, RZ, -R15 ;  /* 0x000000ffff1f7224 */ /* 0x000fe200078e0a0f */
[----:B------:R-:W-:Y:S01]  /*0e40*/  LOP3.LUT R103, R2, 0x6, RZ, 0xfc, !PT ;  /* 0x0000000602677812 */ /* 0x000fe200078efcff */
[C---:B------:R-:W-:Y:S01]  /*0e50*/  IMAD R15, R28.reuse, R25, R18 ;  /* 0x000000191c0f7224 */ /* 0x040fe200078e0212 */
[----:B------:R-:W-:Y:S01]  /*0e60*/  LOP3.LUT R18, RZ, R33, RZ, 0x33, !PT ;  /* 0x00000021ff127212 */ /* 0x000fe200078e33ff */
[----:B------:R-:W-:Y:S01]  /*0e70*/  IMAD R25, R28, R31, R30 ;  /* 0x0000001f1c197224 */ /* 0x000fe200078e021e */
[----:B------:R-:W-:Y:S01]  /*0e80*/  R2UR UR40, R12 ;  /* 0x000000000c2872ca */ /* 0x000fe200000e0000 */
[--C-:B------:R-:W-:Y:S01]  /*0e90*/  @!P4 IMAD.IADD R17, R17, 0x1, -R28.reuse ;  /* 0x000000011111c824 */ /* 0x100fe200078e0a1c */
[----:B------:R-:W-:Y:S01]  /*0ea0*/  LOP3.LUT R104, R2, 0x4, RZ, 0xfc, !PT ;  /* 0x0000000402687812 */ /* 0x000fe200078efcff */
[----:B------:R-:W-:Y:S01]  /*0eb0*/  @!P1 IMAD.IADD R19, R19, 0x1, -R28 ;  /* 0x0000000113139824 */ /* 0x000fe200078e0a1c */
[C---:B------:R-:W-:Y:S01]  /*0ec0*/  ISETP.GT.U32.AND P4, PT, R28.reuse, R25, PT ;  /* 0x000000191c00720c */ /* 0x040fe20003f84070 */
[C---:B------:R-:W-:Y:S01]  /*0ed0*/  IMAD R23, R28.reuse, R23, R24 ;  /* 0x000000171c177224 */ /* 0x040fe200078e0218 */
[----:B------:R-:W-:Y:S01]  /*0ee0*/  ISETP.GE.AND P1, PT, R11, RZ, PT ;  /* 0x000000ff0b00720c */ /* 0x000fe20003f26270 */
[--C-:B------:R-:W-:Y:S01]  /*0ef0*/  @!P0 IMAD.IADD R21, R21, 0x1, -R28.reuse ;  /* 0x0000000115158824 */ /* 0x100fe200078e0a1c */
[----:B------:R-:W-:Y:S01]  /*0f00*/  ISETP.GT.U32.AND P0, PT, R28, R19, PT ;  /* 0x000000131c00720c */ /* 0x000fe20003f04070 */
[----:B------:R-:W-:Y:S01]  /*0f10*/  @!P3 IMAD.IADD R14, R14, 0x1, -R27 ;  /* 0x000000010e0eb824 */ /* 0x000fe200078e0a1b */
[C---:B------:R-:W-:Y:S01]  /*0f20*/  ISETP.GT.U32.AND P2, PT, R28.reuse, R23, PT ;  /* 0x000000171c00720c */ /* 0x040fe20003f44070 */
[----:B------:R-:W-:Y:S01]  /*0f30*/  IMAD.MOV R13, RZ, RZ, -R13 ;  /* 0x000000ffff0d7224 */ /* 0x000fe200078e0a0d */
[----:B------:R-:W-:Y:S01]  /*0f40*/  ISETP.GT.U32.AND P3, PT, R28, R15, PT ;  /* 0x0000000f1c00720c */ /* 0x000fe20003f64070 */
[--C-:B------:R-:W-:Y:S01]  /*0f50*/  @!P5 IMAD.IADD R20, R20, 0x1, -R28.reuse ;  /* 0x000000011414d824 */ /* 0x100fe200078e0a1c */
[C---:B------:R-:W-:Y:S01]  /*0f60*/  ISETP.GT.U32.AND P5, PT, R28.reuse, R17, PT ;  /* 0x000000111c00720c */ /* 0x040fe20003fa4070 */
[----:B------:R-:W-:Y:S01]  /*0f70*/  IMAD R24, R28, R13, R29 ;  /* 0x0000000d1c187224 */ /* 0x000fe200078e021d */
[----:B------:R-:W-:Y:S01]  /*0f80*/  LOP3.LUT R13, R0, 0x40, RZ, 0xc0, !PT ;  /* 0x00000040000d7812 */ /* 0x000fe200078ec0ff */
[----:B------:R-:W-:Y:S01]  /*0f90*/  @!P4 IMAD.IADD R25, R25, 0x1, -R28 ;  /* 0x000000011919c824 */ /* 0x000fe200078e0a1c */
[----:B------:R-:W-:Y:S01]  /*0fa0*/  LOP3.LUT R34, R2, 0x6c, RZ, 0xfc, !PT ;  /* 0x0000006c02227812 */ /* 0x000fe200078efcff */
[----:B------:R-:W-:Y:S01]  /*0fb0*/  @!P1 IMAD.MOV R14, RZ, RZ, -R14 ;  /* 0x000000ffff0e9224 */ /* 0x000fe200078e0a0e */
[C---:B------:R-:W-:Y:S01]  /*0fc0*/  ISETP.GT.U32.AND P6, PT, R28.reuse, R24, PT ;  /* 0x000000181c00720c */ /* 0x040fe20003fc4070 */
[--C-:B------:R-:W-:Y:S01]  /*0fd0*/  @!P0 IMAD.IADD R19, R19, 0x1, -R28.reuse ;  /* 0x0000000113138824 */ /* 0x100fe200078e0a1c */
[C---:B------:R-:W-:Y:S01]  /*0fe0*/  ISETP.GT.U32.AND P0, PT, R28.reuse, R25, PT ;  /* 0x000000191c00720c */ /* 0x040fe20003f04070 */
[--C-:B------:R-:W-:Y:S01]  /*0ff0*/  @!P2 IMAD.IADD R23, R23, 0x1, -R28.reuse ;  /* 0x000000011717a824 */ /* 0x100fe200078e0a1c */
[C---:B------:R-:W-:Y:S01]  /*1000*/  ISETP.GT.U32.AND P2, PT, R28.reuse, R20, PT ;  /* 0x000000141c00720c */ /* 0x040fe20003f44070 */
[--C-:B------:R-:W-:Y:S01]  /*1010*/  @!P3 IMAD.IADD R15, R15, 0x1, -R28.reuse ;  /* 0x000000010f0fb824 */ /* 0x100fe200078e0a1c */
[C---:B------:R-:W-:Y:S01]  /*1020*/  ISETP.GT.U32.AND P3, PT, R28.reuse, R21, PT ;  /* 0x000000151c00720c */ /* 0x040fe20003f64070 */
[----:B------:R-:W-:Y:S01]  /*1030*/  @!P5 IMAD.IADD R17, R17, 0x1, -R28 ;  /* 0x000000011111d824 */ /* 0x000fe200078e0a1c */
[C---:B------:R-:W-:Y:S01]  /*1040*/  ISETP.GT.U32.AND P4, PT, R28.reuse, R23, PT ;  /* 0x000000171c00720c */ /* 0x040fe20003f84070 */
[C-C-:B------:R-:W-:Y:S01]  /*1050*/  IMAD R12, R13.reuse, 0x100, R26.reuse ;  /* 0x000001000d0c7824 */ /* 0x140fe200078e021a */
[----:B------:R-:W-:Y:S01]  /*1060*/  ISETP.GT.U32.AND P5, PT, R28, R15, PT ;  /* 0x0000000f1c00720c */ /* 0x000fe20003fa4070 */
[----:B------:R-:W-:Y:S01]  /*1070*/  IMAD R13, R13, 0x20, R26 ;  /* 0x000000200d0d7824 */ /* 0x000fe200078e021a */
[----:B------:R-:W-:Y:S01]  /*1080*/  ISETP.NE.AND P1, PT, R33, RZ, PT ;  /* 0x000000ff2100720c */ /* 0x000fe20003f25270 */
[--C-:B------:R-:W-:Y:S01]  /*1090*/  @!P6 IMAD.IADD R24, R24, 0x1, -R28.reuse ;  /* 0x000000011818e824 */ /* 0x100fe200078e0a1c */
[----:B------:R-:W-:Y:S01]  /*10a0*/  LOP3.LUT R35, R2, 0x6e, RZ, 0xfc, !PT ;  /* 0x0000006e02237812 */ /* 0x000fe200078efcff */
[--C-:B------:R-:W-:Y:S01]  /*10b0*/  @!P0 IMAD.IADD R25, R25, 0x1, -R28.reuse ;  /* 0x0000000119198824 */ /* 0x100fe200078e0a1c */
[----:B------:R-:W-:Y:S01]  /*10c0*/  ISETP.GE.AND P0, PT, R9, RZ, PT ;  /* 0x000000ff0900720c */ /* 0x000fe20003f06270 */
[--C-:B------:R-:W-:Y:S01]  /*10d0*/  @!P2 IMAD.IADD R20, R20, 0x1, -R28.reuse ;  /* 0x000000011414a824 */ /* 0x100fe200078e0a1c */
[----:B------:R-:W-:Y:S01]  /*10e0*/  ISETP.GT.U32.AND P6, PT, R28, R24, PT ;  /* 0x000000181c00720c */ /* 0x000fe20003fc4070 */
[--C-:B------:R-:W-:Y:S01]  /*10f0*/  @!P3 IMAD.IADD R21, R21, 0x1, -R28.reuse ;  /* 0x000000011515b824 */ /* 0x100fe200078e0a1c */
[----:B------:R-:W-:Y:S01]  /*1100*/  ISETP.NE.AND P2, PT, R32, RZ, PT ;  /* 0x000000ff2000720c */ /* 0x000fe20003f45270 */
[--C-:B------:R-:W-:Y:S01]  /*1110*/  @!P4 IMAD.IADD R23, R23, 0x1, -R28.reuse ;  /* 0x000000011717c824 */ /* 0x100fe200078e0a1c */
[----:B------:R-:W-:Y:S01]  /*1120*/  ISETP.GE.AND P3, PT, R10, RZ, PT ;  /* 0x000000ff0a00720c */ /* 0x000fe20003f66270 */
[--C-:B------:R-:W-:Y:S01]  /*1130*/  @!P5 IMAD.IADD R15, R15, 0x1, -R28.reuse ;  /* 0x000000010f0fd824 */ /* 0x100fe200078e0a1c */
[----:B------:R-:W-:Y:S01]  /*1140*/  ISETP.GE.AND P4, PT, R5, RZ, PT ;  /* 0x000000ff0500720c */ /* 0x000fe20003f86270 */
[-C--:B------:R-:W-:Y:S01]  /*1150*/  IMAD R63, R63, R50.reuse, RZ ;  /* 0x000000323f3f7224 */ /* 0x080fe200078e02ff */
[----:B------:R-:W-:Y:S01]  /*1160*/  ISETP.GE.AND P5, PT, R6, RZ, PT ;  /* 0x000000ff0600720c */ /* 0x000fe20003fa6270 */
[-C--:B------:R-:W-:Y:S01]  /*1170*/  IMAD R64, R64, R50.reuse, RZ ;  /* 0x0000003240407224 */ /* 0x080fe200078e02ff */
[----:B------:R-:W-:Y:S01]  /*1180*/  LOP3.LUT R36, R2, 0x70, RZ, 0xfc, !PT ;  /* 0x0000007002247812 */ /* 0x000fe200078efcff */
[----:B------:R-:W-:Y:S01]  /*1190*/  @!P0 IMAD.MOV R19, RZ, RZ, -R19 ;  /* 0x000000ffff138224 */ /* 0x000fe200078e0a13 */
[----:B------:R-:W-:Y:S01]  /*11a0*/  ISETP.GE.AND P0, PT, R3, RZ, PT ;  /* 0x000000ff0300720c */ /* 0x000fe20003f06270 */
[----:B------:R-:W-:Y:S01]  /*11b0*/  @!P6 IMAD.IADD R24, R24, 0x1, -R28 ;  /* 0x000000011818e824 */ /* 0x000fe200078e0a1c */
[----:B------:R-:W-:Y:S01]  /*11c0*/  ISETP.GE.AND P6, PT, R7, RZ, PT ;  /* 0x000000ff0700720c */ /* 0x000fe20003fc6270 */
[----:B------:R-:W-:Y:S01]  /*11d0*/  IMAD R65, R65, R50, RZ ;  /* 0x0000003241417224 */ /* 0x000fe200078e02ff */
[----:B------:R-:W-:Y:S01]  /*11e0*/  @!P2 LOP3.LUT R14, RZ, R32, RZ, 0x33, !PT ;  /* 0x00000020ff0ea212 */ /* 0x000fe200078e33ff */
[----:B------:R-:W-:Y:S01]  /*11f0*/  @!P3 IMAD.MOV R17, RZ, RZ, -R17 ;  /* 0x000000ffff11b224 */ /* 0x000fe200078e0a11 */
[----:B------:R-:W-:Y:S01]  /*1200*/  ISETP.GE.AND P2, PT, R8, RZ, PT ;  /* 0x000000ff0800720c */ /* 0x000fe20003f46270 */
[----:B------:R-:W-:Y:S01]  /*1210*/  @!P4 IMAD.MOV R15, RZ, RZ, -R15 ;  /* 0x000000ffff0fc224 */ /* 0x000fe200078e0a0f */
[----:B------:R-:W-:Y:S01]  /*1220*/  ISETP.GE.AND P3, PT, R4, RZ, PT ;  /* 0x000000ff0400720c */ /* 0x000fe20003f66270 */
[----:B------:R-:W-:Y:S01]  /*1230*/  IMAD R14, R14, UR4, RZ ;  /* 0x000000040e0e7c24 */ /* 0x000fe2000f8e02ff */
[----:B------:R-:W-:Y:S01]  /*1240*/  ULDC UR4, c[0x0][0x240] ;  /* 0x0000900000047ab9 */ /* 0x000fe20000000800 */
[----:B------:R-:W-:Y:S01]  /*1250*/  @!P5 IMAD.MOV R23, RZ, RZ, -R23 ;  /* 0x000000ffff17d224 */ /* 0x000fe200078e0a17 */
[----:B------:R-:W-:Y:S01]  /*1260*/  SEL R15, R18, R15, !P1 ;  /* 0x0000000f120f7207 */ /* 0x000fe20004800000 */
[----:B------:R-:W-:Y:S01]  /*1270*/  @!P0 IMAD.MOV R25, RZ, RZ, -R25 ;  /* 0x000000ffff198224 */ /* 0x000fe200078e0a19 */
[----:B------:R-:W-:Y:S01]  /*1280*/  LEA R118, P0, R14, UR6, 0x1 ;  /* 0x000000060e767c11 */ /* 0x000fe2000f8008ff */
[----:B------:R-:W-:Y:S01]  /*1290*/  @!P6 IMAD.MOV R21, RZ, RZ, -R21 ;  /* 0x000000ffff15e224 */ /* 0x000fe200078e0a15 */
[----:B------:R-:W-:Y:S01]  /*12a0*/  SEL R17, R18, R17, !P1 ;  /* 0x0000001112117207 */ /* 0x000fe20004800000 */
[----:B------:R-:W-:Y:S01]  /*12b0*/  IMAD R15, R15, UR4, RZ ;  /* 0x000000040f0f7c24 */ /* 0x000fe2000f8e02ff */
[----:B------:R-:W-:Y:S01]  /*12c0*/  LEA.HI.X.SX32 R119, R14, UR7, 0x1, P0 ;  /* 0x000000070e777c11 */ /* 0x000fe200080f0eff */
[----:B------:R-:W-:Y:S01]  /*12d0*/  @!P2 IMAD.MOV R20, RZ, RZ, -R20 ;  /* 0x000000ffff14a224 */ /* 0x000fe200078e0a14 */
[C---:B------:R-:W-:Y:S01]  /*12e0*/  SEL R19, R18.reuse, R19, !P1 ;  /* 0x0000001312137207 */ /* 0x040fe20004800000 */
[----:B------:R-:W-:Y:S01]  /*12f0*/  @!P3 IMAD.MOV R24, RZ, RZ, -R24 ;  /* 0x000000ffff18b224 */ /* 0x000fe200078e0a18 */
[C---:B------:R-:W-:Y:S01]  /*1300*/  SEL R21, R18.reuse, R21, !P1 ;  /* 0x0000001512157207 */ /* 0x040fe20004800000 */
[----:B------:R-:W-:Y:S01]  /*1310*/  ULDC.64 UR6, c[0x0][0x218] ;  /* 0x0000860000067ab9 */ /* 0x000fe20000000a00 */
[C---:B------:R-:W-:Y:S01]  /*1320*/  SEL R20, R18.reuse, R20, !P1 ;  /* 0x0000001412147207 */ /* 0x040fe20004800000 */
[----:B------:R-:W-:Y:S01]  /*1330*/  IMAD R17, R17, UR4, RZ ;  /* 0x0000000411117c24 */ /* 0x000fe2000f8e02ff */
[C---:B------:R-:W-:Y:S01]  /*1340*/  SEL R23, R18.reuse, R23, !P1 ;  /* 0x0000001712177207 */ /* 0x040fe20004800000 */
[----:B------:R-:W-:Y:S01]  /*1350*/  IMAD R19, R19, UR4, RZ ;  /* 0x0000000413137c24 */ /* 0x000fe2000f8e02ff */
[----:B------:R-:W-:Y:S01]  /*1360*/  SEL R24, R18, R24, !P1 ;  /* 0x0000001812187207 */ /* 0x000fe20004800000 */
[----:B------:R-:W-:Y:S01]  /*1370*/  IMAD R20, R20, UR4, RZ ;  /* 0x0000000414147c24 */ /* 0x000fe2000f8e02ff */
[----:B------:R-:W-:Y:S01]  /*1380*/  SEL R18, R18, R25, !P1 ;  /* 0x0000001912127207 */ /* 0x000fe20004800000 */
[----:B------:R-:W-:Y:S01]  /*1390*/  IMAD R21, R21, UR4, RZ ;  /* 0x0000000415157c24 */ /* 0x000fe2000f8e02ff */
[----:B------:R-:W-:Y:S01]  /*13a0*/  LEA R136, P1, R15, UR6, 0x1 ;  /* 0x000000060f887c11 */ /* 0x000fe2000f8208ff */
[----:B------:R-:W-:Y:S01]  /*13b0*/  IMAD R23, R23, UR4, RZ ;  /* 0x0000000417177c24 */ /* 0x000fe2000f8e02ff */
[----:B------:R-:W-:Y:S01]  /*13c0*/  LEA R142, P6, R17, UR6, 0x1 ;  /* 0x00000006118e7c11 */ /* 0x000fe2000f8c08ff */
[----:B------:R-:W-:Y:S01]  /*13d0*/  IMAD R24, R24, UR4, RZ ;  /* 0x0000000418187c24 */ /* 0x000fe2000f8e02ff */
[----:B------:R-:W-:Y:S01]  /*13e0*/  LEA.HI.X.SX32 R137, R15, UR7, 0x1, P1 ;  /* 0x000000070f897c11 */ /* 0x000fe200088f0eff */
[----:B------:R-:W-:Y:S01]  /*13f0*/  IMAD R18, R18, UR4, RZ ;  /* 0x0000000412127c24 */ /* 0x000fe2000f8e02ff */
[----:B------:R-:W0:Y:S01]  /*1400*/  LDC R15, c[0x0][0x23c] ;  /* 0x00008f00ff0f7b82 */ /* 0x000e220000000800 */
[----:B------:R-:W-:Y:S01]  /*1410*/  LEA.HI.X.SX32 R143, R17, UR7, 0x1, P6 ;  /* 0x00000007118f7c11 */ /* 0x000fe2000b0f0eff */
[----:B------:R-:W-:Y:S01]  /*1420*/  UMOV UR4, URZ ;  /* 0x0000003f00047c82 */ /* 0x000fe20008000000 */
[----:B------:R-:W-:Y:S01]  /*1430*/  LEA R138, P5, R19, UR6, 0x1 ;  /* 0x00000006138a7c11 */ /* 0x000fe2000f8a08ff */
[-C--:B------:R-:W-:Y:S01]  /*1440*/  IMAD R66, R66, R50.reuse, RZ ;  /* 0x0000003242427224 */ /* 0x080fe200078e02ff */
        /* <DEDUP_REMOVED lines=9> */
[----:B------:R-:W-:Y:S01]  /*14e0*/  UIADD3 UR6, UP0, UR14, 0x2, URZ ;  /* 0x000000020e067890 */ /* 0x000fe2000ff1e03f */
[C---:B------:R-:W-:Y:S01]  /*14f0*/  LOP3.LUT R37, R2.reuse, 0x72, RZ, 0xfc, !PT ;  /* 0x0000007202257812 */ /* 0x040fe200078efcff */
[-C--:B------:R-:W-:Y:S01]  /*1500*/  IMAD R71, R71, R50.reuse, RZ ;  /* 0x0000003247477224 */ /* 0x080fe200078e02ff */
[----:B------:R-:W-:Y:S01]  /*1510*/  LOP3.LUT R38, R2, 0x74, RZ, 0xfc, !PT ;  /* 0x0000007402267812 */ /* 0x000fe200078efcff */
[-C--:B------:R-:W-:Y:S01]  /*1520*/  IMAD R72, R72, R50.reuse, RZ ;  /* 0x0000003248487224 */ /* 0x080fe200078e02ff */
[C---:B------:R-:W-:Y:S01]  /*1530*/  LOP3.LUT R39, R2.reuse, 0x76, RZ, 0xfc, !PT ;  /* 0x0000007602277812 */ /* 0x040fe200078efcff */
[-C--:B------:R-:W-:Y:S01]  /*1540*/  IMAD R73, R73, R50.reuse, RZ ;  /* 0x0000003249497224 */ /* 0x080fe200078e02ff */
[----:B------:R-:W-:Y:S01]  /*1550*/  LOP3.LUT R40, R2, 0x78, RZ, 0xfc, !PT ;  /* 0x0000007802287812 */ /* 0x000fe200078efcff */
[-C--:B------:R-:W-:Y:S01]  /*1560*/  IMAD R74, R74, R50.reuse, RZ ;  /* 0x000000324a4a7224 */ /* 0x080fe200078e02ff */
[----:B------:R-:W-:Y:S01]  /*1570*/  LOP3.LUT R41, R2, 0x7a, RZ, 0xfc, !PT ;  /* 0x0000007a02297812 */ /* 0x000fe200078efcff */
[----:B0-----:R-:W-:Y:S01]  /*1580*/  IMAD R51, R16, R15, RZ ;  /* 0x0000000f10337224 */ /* 0x001fe200078e02ff */
[C---:B------:R-:W-:Y:S01]  /*1590*/  LOP3.LUT R42, R2.reuse, 0x7c, RZ, 0xfc, !PT ;  /* 0x0000007c022a7812 */ /* 0x040fe200078efcff */
[----:B------:R-:W-:Y:S01]  /*15a0*/  IMAD.SHL.U32 R52, R15, 0x80, RZ ;  /* 0x000000800f347824 */ /* 0x000fe200078e00ff */
[C---:B------:R-:W-:Y:S01]  /*15b0*/  LOP3.LUT R43, R2.reuse, 0x7e, RZ, 0xfc, !PT ;  /* 0x0000007e022b7812 */ /* 0x040fe200078efcff */
[-C--:B------:R-:W-:Y:S01]  /*15c0*/  IMAD R75, R75, R50.reuse, RZ ;  /* 0x000000324b4b7224 */ /* 0x080fe200078e02ff */
[----:B------:R-:W-:Y:S01]  /*15d0*/  LOP3.LUT R33, R2, 0x6a, RZ, 0xfc, !PT ;  /* 0x0000006a02217812 */ /* 0x000fe200078efcff */
[-C--:B------:R-:W-:Y:S01]  /*15e0*/  IMAD R76, R76, R50.reuse, RZ ;  /* 0x000000324c4c7224 */ /* 0x080fe200078e02ff */
[----:B------:R-:W-:Y:S01]  /*15f0*/  LEA.HI.X.SX32 R139, R19, UR7, 0x1, P5 ;  /* 0x00000007138b7c11 */ /* 0x000fe2000a8f0eff */
        /* <DEDUP_REMOVED lines=11> */
[----:B------:R-:W-:Y:S01]  /*16b0*/  UIADD3.X UR7, UR4, 0x40000040, URZ, UP0, !UPT ;  /* 0x4000004004077890 */ /* 0x000fe200087fe43f */
[-C--:B------:R-:W-:Y:S01]  /*16c0*/  IMAD R83, R83, R50.reuse, RZ ;  /* 0x0000003253537224 */ /* 0x080fe200078e02ff */
[----:B------:R-:W-:Y:S01]  /*16d0*/  CS2R R24, SRZ ;  /* 0x0000000000187805 */ /* 0x000fe2000001ff00 */
[-C--:B------:R-:W-:Y:S01]  /*16e0*/  IMAD R84, R84, R50.reuse, RZ ;  /* 0x0000003254547224 */ /* 0x080fe200078e02ff */
[----:B------:R-:W-:Y:S01]  /*16f0*/  CS2R R26, SRZ ;  /* 0x00000000001a7805 */ /* 0x000fe2000001ff00 */
[-C--:B------:R-:W-:Y:S01]  /*1700*/  IMAD R85, R85, R50.reuse, RZ ;  /* 0x0000003255557224 */ /* 0x080fe200078e02ff */
[----:B------:R-:W-:Y:S01]  /*1710*/  CS2R R28, SRZ ;  /* 0x00000000001c7805 */ /* 0x000fe2000001ff00 */
[-C--:B------:R-:W-:Y:S01]  /*1720*/  IMAD R86, R86, R50.reuse, RZ ;  /* 0x0000003256567224 */ /* 0x080fe200078e02ff */
[----:B------:R-:W-:Y:S01]  /*1730*/  CS2R R30, SRZ ;  /* 0x00000000001e7805 */ /* 0x000fe2000001ff00 */
[-C--:B------:R-:W-:Y:S01]  /*1740*/  IMAD R87, R87, R50.reuse, RZ ;  /* 0x0000003257577224 */ /* 0x080fe200078e02ff */
[----:B------:R-:W-:Y:S01]  /*1750*/  SHF.R.S32.HI R22, RZ, 0x7, R22 ;  /* 0x00000007ff167819 */ /* 0x000fe20000011416 */
[-C--:B------:R-:W-:Y:S01]  /*1760*/  IMAD R88, R88, R50.reuse, RZ ;  /* 0x0000003258587224 */ /* 0x080fe200078e02ff */
[C---:B------:R-:W-:Y:S01]  /*1770*/  LOP3.LUT R49, R12.reuse, 0x20, RZ, 0x3c, !PT ;  /* 0x000000200c317812 */ /* 0x040fe200078e3cff */
[-C--:B------:R-:W-:Y:S01]  /*1780*/  IMAD R89, R89, R50.reuse, RZ ;  /* 0x0000003259597224 */ /* 0x080fe200078e02ff */
[----:B------:R-:W-:Y:S01]  /*1790*/  LOP3.LUT R48, R12, 0x40, RZ, 0x3c, !PT ;  /* 0x000000400c307812 */ /* 0x000fe200078e3cff */
        /* <DEDUP_REMOVED lines=8> */
[-C--:B------:R-:W-:Y:S01]  /*1820*/  IMAD R94, R94, R50.reuse, RZ ;  /* 0x000000325e5e7224 */ /* 0x080fe200078e02ff */
[----:B------:R-:W-:Y:S01]  /*1830*/  UIADD3.64 UR22, UR6, 0x2, URZ ;  /* 0x0000000206167897 */ /* 0x000fe2000fffe03f */
        /* <DEDUP_REMOVED lines=10> */
[----:B------:R-:W-:-:S02]  /*18e0*/  IMAD R100, R100, R50, RZ ;  /* 0x0000003264647224 */ /* 0x000fc400078e02ff */
[-C--:B------:R-:W-:Y:S02]  /*18f0*/  IMAD R101, R101, R50.reuse, RZ ;  /* 0x0000003265657224 */ /* 0x080fe400078e02ff */
[-C--:B------:R-:W-:Y:S02]  /*1900*/  IMAD R102, R102, R50.reuse, RZ ;  /* 0x0000003266667224 */ /* 0x080fe400078e02ff */
[-C--:B------:R-:W-:Y:S02]  /*1910*/  IMAD R103, R103, R50.reuse, RZ ;  /* 0x0000003267677224 */ /* 0x080fe400078e02ff */
[-C--:B------:R-:W-:Y:S02]  /*1920*/  IMAD R104, R104, R50.reuse, RZ ;  /* 0x0000003268687224 */ /* 0x080fe400078e02ff */
[----:B------:R-:W-:Y:S02]  /*1930*/  IMAD.SHL.U32 R105, R50, 0x80, RZ ;  /* 0x0000008032697824 */ /* 0x000fe400078e00ff */
[----:B------:R-:W-:-:S02]  /*1940*/  IMAD R106, R2, R50, RZ ;  /* 0x00000032026a7224 */ /* 0x000fc400078e02ff */
[-C--:B------:R-:W-:Y:S02]  /*1950*/  IMAD R107, R43, R50.reuse, RZ ;  /* 0x000000322b6b7224 */ /* 0x080fe400078e02ff */
[-C--:B------:R-:W-:Y:S02]  /*1960*/  IMAD R15, R42, R50.reuse, RZ ;  /* 0x000000322a0f7224 */ /* 0x080fe400078e02ff */
[-C--:B------:R-:W-:Y:S02]  /*1970*/  IMAD R32, R41, R50.reuse, RZ ;  /* 0x0000003229207224 */ /* 0x080fe400078e02ff */
[-C--:B------:R-:W-:Y:S02]  /*1980*/  IMAD R23, R40, R50.reuse, RZ ;  /* 0x0000003228177224 */ /* 0x080fe400078e02ff */
[-C--:B------:R-:W-:Y:S02]  /*1990*/  IMAD R14, R39, R50.reuse, RZ ;  /* 0x00000032270e7224 */ /* 0x080fe400078e02ff */
[----:B------:R-:W-:-:S02]  /*19a0*/  IMAD R21, R38, R50, RZ ;  /* 0x0000003226157224 */ /* 0x000fc400078e02ff */
[-C--:B------:R-:W-:Y:S02]  /*19b0*/  IMAD R20, R37, R50.reuse, RZ ;  /* 0x0000003225147224 */ /* 0x080fe400078e02ff */
[-C--:B------:R-:W-:Y:S02]  /*19c0*/  IMAD R18, R36, R50.reuse, RZ ;  /* 0x0000003224127224 */ /* 0x080fe400078e02ff */
[-C--:B------:R-:W-:Y:S02]  /*19d0*/  IMAD R16, R35, R50.reuse, RZ ;  /* 0x0000003223107224 */ /* 0x080fe400078e02ff */
[-C--:B------:R-:W-:Y:S02]  /*19e0*/  IMAD R17, R34, R50.reuse, RZ ;  /* 0x0000003222117224 */ /* 0x080fe400078e02ff */
[----:B------:R-:W-:-:S07]  /*19f0*/  IMAD R50, R33, R50, RZ ;  /* 0x0000003221327224 */ /* 0x000fce00078e02ff */
.L_x_1:
[----:B------:R-:W-:Y:S01]  /*1a00*/  LOP3.LUT R19, R2, 0x2, RZ, 0xfc, !PT ;  /* 0x0000000202137812 */ /* 0x000fe200078efcff */
[----:B------:R-:W-:Y:S01]  /*1a10*/  IMAD.WIDE R112, R106, 0x2, R118 ;  /* 0x000000026a707825 */ /* 0x000fe200078e0276 */
[C---:B------:R-:W-:Y:S02]  /*1a20*/  ISETP.GE.AND P4, PT, R2.reuse, UR17, PT ;  /* 0x0000001102007c0c */ /* 0x040fe4000bf86270 */
[----:B------:R-:W-:Y:S02]  /*1a30*/  LOP3.LUT R108, R2, 0x4, RZ, 0xfc, !PT ;  /* 0x00000004026c7812 */ /* 0x000fe400078efcff */
[----:B------:R-:W-:Y:S02]  /*1a40*/  ISETP.GE.AND P5, PT, R19, UR17, PT ;  /* 0x0000001113007c0c */ /* 0x000fe4000bfa6270 */
[----:B------:R-:W-:Y:S02]  /*1a50*/  ISETP.GE.AND P6, PT, R108, UR17, PT ;  /* 0x000000116c007c0c */ /* 0x000fe4000bfc6270 */
[----:B------:R-:W-:-:S02]  /*1a60*/  LOP3.LUT R19, R2, 0x6, RZ, 0xfc, !PT ;  /* 0x0000000602137812 */ /* 0x000fc400078efcff */
[----:B------:R-:W-:Y:S02]  /*1a70*/  PRMT R109, RZ, 0x7610, R109 ;  /* 0x00007610ff6d7816 */ /* 0x000fe4000000006d */
[----:B------:R-:W-:Y:S02]  /*1a80*/  ISETP.GE.AND P0, PT, R19, UR17, PT ;  /* 0x0000001113007c0c */ /* 0x000fe4000bf06270 */
[C---:B------:R-:W-:Y:S02]  /*1a90*/  LOP3.LUT R19, R2.reuse, 0xe, RZ, 0xfc, !PT ;  /* 0x0000000e02137812 */ /* 0x040fe400078efcff */
[----:B------:R-:W-:Y:S01]  /*1aa0*/  LOP3.LUT R110, R2, 0xa, RZ, 0xfc, !PT ;  /* 0x0000000a026e7812 */ /* 0x000fe200078efcff */
[----:B------:R0:W2:Y:S01]  /*1ab0*/  @!P4 LDG.E.U16 R109, desc[UR18][R112.64] ;  /* 0x00000012706dc981 */ /* 0x0000a2000c1e1500 */
[----:B------:R-:W-:Y:S01]  /*1ac0*/  PRMT R145, RZ, 0x7610, R145 ;  /* 0x00007610ff917816 */ /* 0x000fe20000000091 */
[----:B------:R-:W-:Y:S01]  /*1ad0*/  IMAD.WIDE R116, R104, 0x2, R118 ;  /* 0x0000000268747825 */ /* 0x000fe200078e0276 */
[----:B------:R-:W-:-:S02]  /*1ae0*/  ISETP.GE.AND P4, PT, R19, UR17, PT ;  /* 0x0000001113007c0c */ /* 0x000fc4000bf86270 */
[----:B------:R-:W-:Y:S02]  /*1af0*/  ISETP.GE.AND P2, PT, R110, UR17, PT ;  /* 0x000000116e007c0c */ /* 0x000fe4000bf46270 */
[C---:B------:R-:W-:Y:S01]  /*1b00*/  LOP3.LUT R19, R2.reuse, 0x12, RZ, 0xfc, !PT ;  /* 0x0000001202137812 */ /* 0x040fe200078efcff */
[----:B------:R-:W3:Y:S01]  /*1b10*/  @!P6 LDG.E.U16 R145, desc[UR18][R116.64] ;  /* 0x000000127491e981 */ /* 0x000ee2000c1e1500 */
[----:B------:R-:W-:Y:S01]  /*1b20*/  LOP3.LUT R108, R2, 0x8, RZ, 0xfc, !PT ;  /* 0x00000008026c7812 */ /* 0x000fe200078efcff */
[----:B------:R-:W-:Y:S01]  /*1b30*/  IMAD.WIDE R120, R103, 0x2, R118 ;  /* 0x0000000267787825 */ /* 0x000fe200078e0276 */
[----:B------:R-:W-:Y:S02]  /*1b40*/  PRMT R150, RZ, 0x7610, R150 ;  /* 0x00007610ff967816 */ /* 0x000fe40000000096 */
[----:B------:R-:W-:Y:S01]  /*1b50*/  PRMT R110, RZ, 0x7610, R110 ;  /* 0x00007610ff6e7816 */ /* 0x000fe2000000006e */
[----:B------:R-:W-:Y:S01]  /*1b60*/  IMAD.WIDE R114, R53, 0x2, R118 ;  /* 0x0000000235727825 */ /* 0x000fe200078e0276 */
[----:B------:R-:W-:-:S02]  /*1b70*/  ISETP.GE.AND P6, PT, R19, UR17, PT ;  /* 0x0000001113007c0c */ /* 0x000fc4000bfc6270 */
[----:B------:R-:W-:Y:S02]  /*1b80*/  ISETP.GE.AND P1, PT, R108, UR17, PT ;  /* 0x000000116c007c0c */ /* 0x000fe4000bf26270 */
[C---:B------:R-:W-:Y:S01]  /*1b90*/  LOP3.LUT R111, R2.reuse, 0xc, RZ, 0xfc, !PT ;  /* 0x0000000c026f7812 */ /* 0x040fe200078efcff */
[----:B------:R-:W-:Y:S01]  /*1ba0*/  IMAD.WIDE R126, R101, 0x2, R118 ;  /* 0x00000002657e7825 */ /* 0x000fe200078e0276 */
[C---:B------:R-:W-:Y:S01]  /*1bb0*/  LOP3.LUT R19, R2.reuse, 0x14, RZ, 0xfc, !PT ;  /* 0x0000001402137812 */ /* 0x040fe200078efcff */
[----:B------:R-:W4:Y:S01]  /*1bc0*/  @!P0 LDG.E.U16 R150, desc[UR18][R120.64] ;  /* 0x0000001278968981 */ /* 0x000f22000c1e1500 */
[----:B------:R-:W-:Y:S02]  /*1bd0*/  LOP3.LUT R108, R2, 0x10, RZ, 0xfc, !PT ;  /* 0x00000010026c7812 */ /* 0x000fe400078efcff */
[----:B------:R-:W-:Y:S01]  /*1be0*/  PRMT R152, RZ, 0x7610, R152 ;  /* 0x00007610ff987816 */ /* 0x000fe20000000098 */
[----:B------:R1:W5:Y:S01]  /*1bf0*/  @!P5 LDG.E.U16 R110, desc[UR18][R114.64] ;  /* 0x00000012726ed981 */ /* 0x000362000c1e1500 */
[----:B------:R-:W-:-:S02]  /*1c00*/  ISETP.GE.AND P0, PT, R19, UR17, PT ;  /* 0x0000001113007c0c */ /* 0x000fc4000bf06270 */
[----:B------:R-:W-:Y:S02]  /*1c10*/  ISETP.GE.AND P3, PT, R111, UR17, PT ;  /* 0x000000116f007c0c */ /* 0x000fe4000bf66270 */
[----:B------:R-:W-:Y:S01]  /*1c20*/  ISETP.GE.AND P5, PT, R108, UR17, PT ;  /* 0x000000116c007c0c */ /* 0x000fe2000bfa6270 */
[----:B------:R-:W-:Y:S01]  /*1c30*/  IMAD.WIDE R122, R102, 0x2, R118 ;  /* 0x00000002667a7825 */ /* 0x000fe200078e0276 */
[----:B------:R-:W-:Y:S01]  /*1c40*/  LOP3.LUT R19, R2, 0x18, RZ, 0xfc, !PT ;  /* 0x0000001802137812 */ /* 0x000fe200078efcff */
[----:B------:R-:W3:Y:S01]  /*1c50*/  @!P2 LDG.E.U16 R152, desc[UR18][R126.64] ;  /* 0x000000127e98a981 */ /* 0x000ee2000c1e1500 */
[----:B0-----:R-:W-:Y:S01]  /*1c60*/  PRMT R113, RZ, 0x7610, R113 ;  /* 0x00007610ff717816 */ /* 0x001fe20000000071 */
[----:B------:R-:W-:Y:S01]  /*1c70*/  IMAD.WIDE R124, R99, 0x2, R118 ;  /* 0x00000002637c7825 */ /* 0x000fe200078e0276 */
[----:B------:R-:W-:Y:S02]  /*1c80*/  PRMT R148, RZ, 0x7610, R148 ;  /* 0x00007610ff947816 */ /* 0x000fe40000000094 */
[----:B------:R-:W-:-:S02]  /*1c90*/  ISETP.GE.AND P2, PT, R19, UR17, PT ;  /* 0x0000001113007c0c */ /* 0x000fc4000bf46270 */
[C---:B------:R-:W-:Y:S01]  /*1ca0*/  LOP3.LUT R108, R2.reuse, 0x16, RZ, 0xfc, !PT ;  /* 0x00000016026c7812 */ /* 0x040fe200078efcff */
[----:B------:R0:W4:Y:S01]  /*1cb0*/  @!P1 LDG.E.U16 R113, desc[UR18][R122.64] ;  /* 0x000000127a719981 */ /* 0x000122000c1e1500 */
[----:B------:R-:W-:Y:S01]  /*1cc0*/  LOP3.LUT R19, R2, 0x1c, RZ, 0xfc, !PT ;  /* 0x0000001c02137812 */ /* 0x000fe200078efcff */
[----:B-1----:R-:W-:Y:S01]  /*1cd0*/  IMAD.WIDE R114, R100, 0x2, R118 ;  /* 0x0000000264727825 */ /* 0x002fe200078e0276 */
[----:B------:R-:W-:Y:S01]  /*1ce0*/  PRMT R117, RZ, 0x7610, R117 ;  /* 0x00007610ff757816 */ /* 0x000fe20000000075 */
[----:B------:R-:W3:Y:S01]  /*1cf0*/  @!P4 LDG.E.U16 R148, desc[UR18][R124.64] ;  /* 0x000000127c94c981 */ /* 0x000ee2000c1e1500 */
[----:B------:R-:W-:Y:S01]  /*1d00*/  PRMT R111, RZ, 0x7610, R111 ;  /* 0x00007610ff6f7816 */ /* 0x000fe2000000006f */
[----:B------:R-:W-:Y:S01]  /*1d10*/  IMAD.WIDE R120, R98, 0x2, R118 ;  /* 0x0000000262787825 */ /* 0x000fe200078e0276 */
[----:B------:R-:W-:Y:S02]  /*1d20*/  ISETP.GE.AND P1, PT, R108, UR17, PT ;  /* 0x000000116c007c0c */ /* 0x000fe4000bf26270 */
[----:B------:R-:W-:Y:S01]  /*1d30*/  ISETP.GE.AND P4, PT, R19, UR17, PT ;  /* 0x0000001113007c0c */ /* 0x000fe2000bf86270 */
[----:B------:R1:W3:Y:S01]  /*1d40*/  @!P3 LDG.E.U16 R117, desc[UR18][R114.64] ;  /* 0x000000127275b981 */ /* 0x0002e2000c1e1500 */
[----:B------:R-:W-:-:S02]  /*1d50*/  LOP3.LUT R108, R2, 0x1a, RZ, 0xfc, !PT ;  /* 0x0000001a026c7812 */ /* 0x000fc400078efcff */
[----:B------:R-:W-:Y:S01]  /*1d60*/  LOP3.LUT R19, R2, 0x1e, RZ, 0xfc, !PT ;  /* 0x0000001e02137812 */ /* 0x000fe200078efcff */
[----:B------:R-:W-:Y:S01]  /*1d70*/  IMAD.WIDE R128, R96, 0x2, R118 ;  /* 0x0000000260807825 */ /* 0x000fe200078e0276 */
[----:B------:R-:W-:Y:S01]  /*1d80*/  PRMT R153, RZ, 0x7610, R153 ;  /* 0x00007610ff997816 */ /* 0x000fe20000000099 */
[----:B------:R1:W5:Y:S01]  /*1d90*/  @!P5 LDG.E.U16 R111, desc[UR18][R120.64] ;  /* 0x00000012786fd981 */ /* 0x000362000c1e1500 */
[----:B------:R-:W-:Y:S02]  /*1da0*/  ISETP.GE.AND P3, PT, R108, UR17, PT ;  /* 0x000000116c007c0c */ /* 0x000fe4000bf66270 */
[----:B------:R-:W-:Y:S01]  /*1db0*/  ISETP.GE.AND P5, PT, R19, UR17, PT ;  /* 0x0000001113007c0c */ /* 0x000fe2000bfa6270 */
[----:B0-----:R-:W-:Y:S01]  /*1dc0*/  IMAD.WIDE R122, R97, 0x2, R118 ;  /* 0x00000002617a7825 */ /* 0x001fe200078e0276 */
[----:B------:R-:W-:Y:S01]  /*1dd0*/  PRMT R108, RZ, 0x7610, R108 ;  /* 0x00007610ff6c7816 */ /* 0x000fe2000000006c */
[----:B------:R-:W3:Y:S01]  /*1de0*/  @!P0 LDG.E.U16 R153, desc[UR18][R128.64] ;  /* 0x0000001280998981 */ /* 0x000ee2000c1e1500 */
[----:B------:R-:W-:Y:S01]  /*1df0*/  LOP3.LUT R19, R2, 0x22, RZ, 0xfc, !PT ;  /* 0x0000002202137812 */ /* 0x000fe200078efcff */
[----:B------:R-:W-:Y:S01]  /*1e00*/  IMAD.WIDE R126, R94, 0x2, R118 ;  /* 0x000000025e7e7825 */ /* 0x000fe200078e0276 */
[----:B-1----:R-:W-:-:S02]  /*1e10*/  PRMT R115, RZ, 0x7610, R115 ;  /* 0x00007610ff737816 */ /* 0x002fc40000000073 */
[C---:B------:R-:W-:Y:S01]  /*1e20*/  LOP3.LUT R112, R2.reuse, 0x20, RZ, 0xfc, !PT ;  /* 0x0000002002707812 */ /* 0x040fe200078efcff */
[----:B------:R0:W3:Y:S01]  /*1e30*/  @!P6 LDG.E.U16 R108, desc[UR18][R122.64] ;  /* 0x000000127a6ce981 */ /* 0x0000e2000c1e1500 */
[----:B------:R-:W-:Y:S01]  /*1e40*/  ISETP.GE.AND P0, PT, R19, UR17, PT ;  /* 0x0000001113007c0c */ /* 0x000fe2000bf06270 */
[----:B------:R-:W-:Y:S01]  /*1e50*/  IMAD.WIDE R124, R95, 0x2, R118 ;  /* 0x000000025f7c7825 */ /* 0x000fe200078e0276 */
[----:B------:R-:W-:Y:S01]  /*1e60*/  PRMT R146, RZ, 0x7610, R146 ;  /* 0x00007610ff927816 */ /* 0x000fe20000000092 */
[----:B------:R-:W3:Y:S01]  /*1e70*/  @!P2 LDG.E.U16 R115, desc[UR18][R126.64] ;  /* 0x000000127e73a981 */ /* 0x000ee2000c1e1500 */
[----:B------:R-:W-:Y:S01]  /*1e80*/  LOP3.LUT R19, R2, 0x26, RZ, 0xfc, !PT ;  /* 0x0000002602137812 */ /* 0x000fe200078efcff */
[----:B------:R-:W-:Y:S01]  /*1e90*/  IMAD.WIDE R120, R93, 0x2, R118 ;  /* 0x000000025d787825 */ /* 0x000fe200078e0276 */
[----:B------:R-:W-:Y:S02]  /*1ea0*/  ISETP.GE.AND P6, PT, R112, UR17, PT ;  /* 0x0000001170007c0c */ /* 0x000fe4000bfc6270 */
[----:B------:R-:W-:Y:S01]  /*1eb0*/  PRMT R114, RZ, 0x7610, R114 ;  /* 0x00007610ff727816 */ /* 0x000fe20000000072 */
[----:B------:R1:W3:Y:S01]  /*1ec0*/  @!P1 LDG.E.U16 R146, desc[UR18][R124.64] ;  /* 0x000000127c929981 */ /* 0x0002e2000c1e1500 */
[----:B------:R-:W-:-:S02]  /*1ed0*/  LOP3.LUT R112, R2, 0x24, RZ, 0xfc, !PT ;  /* 0x0000002402707812 */ /* 0x000fc400078efcff */
[----:B------:R-:W-:Y:S01]  /*1ee0*/  ISETP.GE.AND P2, PT, R19, UR17, PT ;  /* 0x0000001113007c0c */ /* 0x000fe2000bf46270 */
[----:B0-----:R-:W-:Y:S01]  /*1ef0*/  IMAD.WIDE R122, R92, 0x2, R118 ;  /* 0x000000025c7a7825 */ /* 0x001fe200078e0276 */
[----:B------:R-:W-:Y:S01]  /*1f00*/  PRMT R151, RZ, 0x7610, R151 ;  /* 0x00007610ff977816 */ /* 0x000fe20000000097 */
[----:B------:R0:W3:Y:S01]  /*1f10*/  @!P3 LDG.E.U16 R114, desc[UR18][R120.64] ;  /* 0x000000127872b981 */ /* 0x0000e2000c1e1500 */
[----:B------:R-:W-:Y:S01]  /*1f20*/  LOP3.LUT R19, R2, 0x28, RZ, 0xfc, !PT ;  /* 0x0000002802137812 */ /* 0x000fe200078efcff */
[----:B------:R-:W-:Y:S01]  /*1f30*/  IMAD.WIDE R128, R91, 0x2, R118 ;  /* 0x000000025b807825 */ /* 0x000fe200078e0276 */
[----:B------:R-:W-:Y:S02]  /*1f40*/  PRMT R144, RZ, 0x7610, R144 ;  /* 0x00007610ff907816 */ /* 0x000fe40000000090 */
[----:B------:R-:W-:Y:S01]  /*1f50*/  ISETP.GE.AND P1, PT, R112, UR17, PT ;  /* 0x0000001170007c0c */ /* 0x000fe2000bf26270 */
[----:B------:R-:W3:Y:S01]  /*1f60*/  @!P4 LDG.E.U16 R151, desc[UR18][R122.64] ;  /* 0x000000127a97c981 */ /* 0x000ee2000c1e1500 */
[----:B------:R-:W-:-:S02]  /*1f70*/  LOP3.LUT R112, R2, 0x2a, RZ, 0xfc, !PT ;  /* 0x0000002a02707812 */ /* 0x000fc400078efcff */
[----:B------:R-:W-:Y:S02]  /*1f80*/  ISETP.GE.AND P3, PT, R19, UR17, PT ;  /* 0x0000001113007c0c */ /* 0x000fe4000bf66270 */
[----:B------:R-:W-:Y:S01]  /*1f90*/  LOP3.LUT R116, R2, 0x2c, RZ, 0xfc, !PT ;  /* 0x0000002c02747812 */ /* 0x000fe200078efcff */
[----:B-1----:R-:W-:Y:S01]  /*1fa0*/  IMAD.WIDE R124, R90, 0x2, R118 ;  /* 0x000000025a7c7825 */ /* 0x002fe200078e0276 */
[----:B------:R-:W-:Y:S01]  /*1fb0*/  PRMT R19, RZ, 0x7610, R19 ;  /* 0x00007610ff137816 */ /* 0x000fe20000000013 */
[----:B------:R1:W3:Y:S01]  /*1fc0*/  @!P5 LDG.E.U16 R144, desc[UR18][R128.64] ;  /* 0x000000128090d981 */ /* 0x0002e2000c1e1500 */
[----:B------:R-:W-:Y:S01]  /*1fd0*/  ISETP.GE.AND P4, PT, R112, UR17, PT ;  /* 0x0000001170007c0c */ /* 0x000fe2000bf86270 */
[----:B------:R-:W-:Y:S01]  /*1fe0*/  IMAD.WIDE R126, R89, 0x2, R118 ;  /* 0x00000002597e7825 */ /* 0x000fe200078e0276 */
[----:B------:R-:W-:Y:S02]  /*1ff0*/  PRMT R112, RZ, 0x7610, R112 ;  /* 0x00007610ff707816 */ /* 0x000fe40000000070 */
[----:B------:R-:W-:Y:S01]  /*2000*/  LOP3.LUT R130, R2, 0x2e, RZ, 0xfc, !PT ;  /* 0x0000002e02827812 */ /* 0x000fe200078efcff */
[----:B------:R-:W3:Y:S01]  /*2010*/  @!P6 LDG.E.U16 R19, desc[UR18][R124.64] ;  /* 0x000000127c13e981 */ /* 0x000ee2000c1e1500 */
[----:B------:R-:W-:Y:S01]  /*2020*/  ISETP.GE.AND P5, PT, R116, UR17, PT ;  /* 0x0000001174007c0c */ /* 0x000fe2000bfa6270 */
[----:B0-----:R-:W-:Y:S01]  /*2030*/  IMAD.WIDE R120, R88, 0x2, R118 ;  /* 0x0000000258787825 */ /* 0x001fe200078e0276 */
[----:B------:R-:W-:Y:S01]  /*2040*/  PRMT R147, RZ, 0x7610, R147 ;  /* 0x00007610ff937816 */ /* 0x000fe20000000093 */
[----:B------:R0:W3:Y:S01]  /*2050*/  @!P0 LDG.E.U16 R112, desc[UR18][R126.64] ;  /* 0x000000127e708981 */ /* 0x0000e2000c1e1500 */
[----:B------:R-:W-:-:S02]  /*2060*/  LOP3.LUT R116, R2, 0x30, RZ, 0xfc, !PT ;  /* 0x0000003002747812 */ /* 0x000fc400078efcff */
[----:B------:R-:W-:Y:S02]  /*2070*/  ISETP.GE.AND P6, PT, R130, UR17, PT ;  /* 0x0000001182007c0c */ /* 0x000fe4000bfc6270 */
[----:B------:R-:W-:Y:S01]  /*2080*/  LOP3.LUT R130, R2, 0x32, RZ, 0xfc, !PT ;  /* 0x0000003202827812 */ /* 0x000fe200078efcff */
[----:B-1----:R-:W-:Y:S01]  /*2090*/  IMAD.WIDE R128, R86, 0x2, R118 ;  /* 0x0000000256807825 */ /* 0x002fe200078e0276 */
[----:B------:R-:W-:Y:S01]  /*20a0*/  ISETP.GE.AND P0, PT, R116, UR17, PT ;  /* 0x0000001174007c0c */ /* 0x000fe2000bf06270 */
[----:B------:R1:W3:Y:S01]  /*20b0*/  @!P1 LDG.E.U16 R147, desc[UR18][R120.64] ;  /* 0x0000001278939981 */ /* 0x0002e2000c1e1500 */
[----:B------:R-:W-:Y:S01]  /*20c0*/  PRMT R149, RZ, 0x7610, R149 ;  /* 0x00007610ff957816 */ /* 0x000fe20000000095 */
[----:B0-----:R-:W-:Y:S01]  /*20d0*/  IMAD.WIDE R126, R84, 0x2, R118 ;  /* 0x00000002547e7825 */ /* 0x001fe200078e0276 */
[----:B------:R-:W-:Y:S02]  /*20e0*/  PRMT R155, RZ, 0x7610, R155 ;  /* 0x00007610ff9b7816 */ /* 0x000fe4000000009b */
[----:B------:R-:W-:Y:S01]  /*20f0*/  PRMT R116, RZ, 0x7610, R116 ;  /* 0x00007610ff747816 */ /* 0x000fe20000000074 */
[----:B------:R-:W-:Y:S01]  /*2100*/  IMAD.WIDE R122, R87, 0x2, R118 ;  /* 0x00000002577a7825 */ /* 0x000fe200078e0276 */
[----:B------:R-:W-:Y:S01]  /*2110*/  ISETP.GE.AND P1, PT, R130, UR17, PT ;  /* 0x0000001182007c0c */ /* 0x000fe2000bf26270 */
[----:B------:R-:W3:Y:S01]  /*2120*/  @!P3 LDG.E.U16 R149, desc[UR18][R128.64] ;  /* 0x000000128095b981 */ /* 0x000ee2000c1e1500 */
[----:B------:R-:W-:-:S02]  /*2130*/  LOP3.LUT R130, R2, 0x36, RZ, 0xfc, !PT ;  /* 0x0000003602827812 */ /* 0x000fc400078efcff */
[C---:B-1----:R-:W-:Y:S01]  /*2140*/  LOP3.LUT R120, R2.reuse, 0x3a, RZ, 0xfc, !PT ;  /* 0x0000003a02787812 */ /* 0x042fe200078efcff */
[----:B------:R-:W3:Y:S01]  /*2150*/  @!P5 LDG.E.U16 R155, desc[UR18][R126.64] ;  /* 0x000000127e9bd981 */ /* 0x000ee2000c1e1500 */
[----:B------:R-:W-:Y:S01]  /*2160*/  LOP3.LUT R131, R2, 0x34, RZ, 0xfc, !PT ;  /* 0x0000003402837812 */ /* 0x000fe200078efcff */
[----:B------:R-:W-:Y:S01]  /*2170*/  IMAD.WIDE R124, R85, 0x2, R118 ;  /* 0x00000002557c7825 */ /* 0x000fe200078e0276 */
[----:B------:R-:W-:Y:S01]  /*2180*/  PRMT R154, RZ, 0x7610, R154 ;  /* 0x00007610ff9a7816 */ /* 0x000fe2000000009a */
[----:B------:R0:W3:Y:S01]  /*2190*/  @!P2 LDG.E.U16 R116, desc[UR18][R122.64] ;  /* 0x000000127a74a981 */ /* 0x0000e2000c1e1500 */
[----:B------:R-:W-:Y:S02]  /*21a0*/  ISETP.GE.AND P3, PT, R130, UR17, PT ;  /* 0x0000001182007c0c */ /* 0x000fe4000bf66270 */
[----:B------:R-:W-:Y:S01]  /*21b0*/  ISETP.GE.AND P5, PT, R120, UR17, PT ;  /* 0x0000001178007c0c */ /* 0x000fe2000bfa6270 */
[----:B------:R-:W-:Y:S01]  /*21c0*/  IMAD.WIDE R120, R83, 0x2, R118 ;  /* 0x0000000253787825 */ /* 0x000fe200078e0276 */
[----:B------:R-:W-:Y:S01]  /*21d0*/  PRMT R156, RZ, 0x7610, R156 ;  /* 0x00007610ff9c7816 */ /* 0x000fe2000000009c */
[----:B------:R1:W3:Y:S01]  /*21e0*/  @!P4 LDG.E.U16 R154, desc[UR18][R124.64] ;  /* 0x000000127c9ac981 */ /* 0x0002e2000c1e1500 */
[----:B------:R-:W-:-:S02]  /*21f0*/  PRMT R157, RZ, 0x7610, R157 ;  /* 0x00007610ff9d7816 */ /* 0x000fc4000000009d */
[----:B------:R-:W-:Y:S01]  /*2200*/  ISETP.GE.AND P2, PT, R131, UR17, PT ;  /* 0x0000001183007c0c */ /* 0x000fe2000bf46270 */
[--C-:B0-----:R-:W-:Y:S01]  /*2210*/  IMAD.WIDE R122, R82, 0x2, R118.reuse ;  /* 0x00000002527a7825 */ /* 0x101fe200078e0276 */
[C---:B------:R-:W-:Y:S01]  /*2220*/  LOP3.LUT R131, R2.reuse, 0x38, RZ, 0xfc, !PT ;  /* 0x0000003802837812 */ /* 0x040fe200078efcff */
[----:B------:R0:W3:Y:S01]  /*2230*/  @!P6 LDG.E.U16 R156, desc[UR18][R120.64] ;  /* 0x00000012789ce981 */ /* 0x0000e2000c1e1500 */
[C---:B------:R-:W-:Y:S02]  /*2240*/  LOP3.LUT R128, R2.reuse, 0x3c, RZ, 0xfc, !PT ;  /* 0x0000003c02807812 */ /* 0x040fe400078efcff */
[----:B------:R-:W-:Y:S01]  /*2250*/  LOP3.LUT R129, R2, 0x3e, RZ, 0xfc, !PT ;  /* 0x0000003e02817812 */ /* 0x000fe200078efcff */
[----:B-1----:R-:W-:Y:S01]  /*2260*/  IMAD.WIDE R124, R81, 0x2, R118 ;  /* 0x00000002517c7825 */ /* 0x002fe200078e0276 */
[----:B------:R-:W-:Y:S01]  /*2270*/  PRMT R158, RZ, 0x7610, R158 ;  /* 0x00007610ff9e7816 */ /* 0x000fe2000000009e */
[----:B------:R-:W3:Y:S01]  /*2280*/  @!P0 LDG.E.U16 R157, desc[UR18][R122.64] ;  /* 0x000000127a9d8981 */ /* 0x000ee2000c1e1500 */
[----:B------:R-:W-:-:S02]  /*2290*/  ISETP.GE.AND P4, PT, R131, UR17, PT ;  /* 0x0000001183007c0c */ /* 0x000fc4000bf86270 */
[----:B------:R-:W-:Y:S02]  /*22a0*/  ISETP.GE.AND P6, PT, R128, UR17, PT ;  /* 0x0000001180007c0c */ /* 0x000fe4000bfc6270 */
[----:B------:R-:W-:Y:S01]  /*22b0*/  ISETP.GE.AND P0, PT, R129, UR17, PT ;  /* 0x0000001181007c0c */ /* 0x000fe2000bf06270 */
[----:B------:R-:W-:Y:S01]  /*22c0*/  IMAD.WIDE R128, R79, 0x2, R118 ;  /* 0x000000024f807825 */ /* 0x000fe200078e0276 */
[----:B------:R-:W-:Y:S01]  /*22d0*/  PRMT R160, RZ, 0x7610, R160 ;  /* 0x00007610ffa07816 */ /* 0x000fe200000000a0 */
[----:B------:R1:W3:Y:S01]  /*22e0*/  @!P1 LDG.E.U16 R158, desc[UR18][R124.64] ;  /* 0x000000127c9e9981 */ /* 0x0002e2000c1e1500 */
[C---:B------:R-:W-:Y:S02]  /*22f0*/  LOP3.LUT R130, R2.reuse, 0x40, RZ, 0xfc, !PT ;  /* 0x0000004002827812 */ /* 0x040fe400078efcff */
[----:B0-----:R-:W-:Y:S01]  /*2300*/  LOP3.LUT R120, R2, 0x44, RZ, 0xfc, !PT ;  /* 0x0000004402787812 */ /* 0x001fe200078efcff */
[----:B------:R-:W-:Y:S01]  /*2310*/  IMAD.WIDE R126, R80, 0x2, R118 ;  /* 0x00000002507e7825 */ /* 0x000fe200078e0276 */
[----:B------:R-:W-:Y:S01]  /*2320*/  PRMT R159, RZ, 0x7610, R159 ;  /* 0x00007610ff9f7816 */ /* 0x000fe2000000009f */
[----:B------:R0:W3:Y:S01]  /*2330*/  @!P3 LDG.E.U16 R160, desc[UR18][R128.64] ;  /* 0x0000001280a0b981 */ /* 0x0000e2000c1e1500 */
[----:B------:R-:W-:-:S02]  /*2340*/  ISETP.GE.AND P1, PT, R130, UR17, PT ;  /* 0x0000001182007c0c */ /* 0x000fc4000bf26270 */
[----:B------:R-:W-:Y:S01]  /*2350*/  ISETP.GE.AND P3, PT, R120, UR17, PT ;  /* 0x0000001178007c0c */ /* 0x000fe2000bf66270 */
[----:B------:R-:W-:Y:S01]  /*2360*/  IMAD.WIDE R120, R78, 0x2, R118 ;  /* 0x000000024e787825 */ /* 0x000fe200078e0276 */
[----:B------:R-:W-:Y:S01]  /*2370*/  PRMT R161, RZ, 0x7610, R161 ;  /* 0x00007610ffa17816 */ /* 0x000fe200000000a1 */
[----:B------:R-:W3:Y:S01]  /*2380*/  @!P2 LDG.E.U16 R159, desc[UR18][R126.64] ;  /* 0x000000127e9fa981 */ /* 0x000ee2000c1e1500 */
[C---:B------:R-:W-:Y:S02]  /*2390*/  LOP3.LUT R131, R2.reuse, 0x42, RZ, 0xfc, !PT ;  /* 0x0000004202837812 */ /* 0x040fe400078efcff */
[----:B------:R-:W-:Y:S01]  /*23a0*/  LOP3.LUT R130, R2, 0x46, RZ, 0xfc, !PT ;  /* 0x0000004602827812 */ /* 0x000fe200078efcff */
[----:B-1----:R-:W-:Y:S01]  /*23b0*/  IMAD.WIDE R124, R76, 0x2, R118 ;  /* 0x000000024c7c7825 */ /* 0x002fe200078e0276 */
[----:B------:R-:W-:Y:S01]  /*23c0*/  ISETP.GE.AND P2, PT, R131, UR17, PT ;  /* 0x0000001183007c0c */ /* 0x000fe2000bf46270 */
[----:B------:R1:W3:Y:S01]  /*23d0*/  @!P4 LDG.E.U16 R161, desc[UR18][R120.64] ;  /* 0x0000001278a1c981 */ /* 0x0002e2000c1e1500 */
[----:B------:R-:W-:Y:S01]  /*23e0*/  PRMT R163, RZ, 0x7610, R163 ;  /* 0x00007610ffa37816 */ /* 0x000fe200000000a3 */
[----:B0-----:R-:W-:Y:S01]  /*23f0*/  IMAD.WIDE R128, R74, 0x2, R118 ;  /* 0x000000024a807825 */ /* 0x001fe200078e0276 */
[----:B------:R-:W-:-:S02]  /*2400*/  PRMT R165, RZ, 0x7610, R165 ;  /* 0x00007610ffa57816 */ /* 0x000fc400000000a5 */
[----:B------:R-:W-:Y:S01]  /*2410*/  PRMT R162, RZ, 0x7610, R162 ;  /* 0x00007610ffa27816 */ /* 0x000fe200000000a2 */
[--C-:B------:R-:W-:Y:S01]  /*2420*/  IMAD.WIDE R122, R77, 0x2, R118.reuse ;  /* 0x000000024d7a7825 */ /* 0x100fe200078e0276 */
[----:B------:R-:W-:Y:S01]  /*2430*/  ISETP.GE.AND P4, PT, R130, UR17, PT ;  /* 0x0000001182007c0c */ /* 0x000fe2000bf86270 */
[----:B------:R-:W3:Y:S01]  /*2440*/  @!P6 LDG.E.U16 R163, desc[UR18][R124.64] ;  /* 0x000000127ca3e981 */ /* 0x000ee2000c1e1500 */
[C---:B------:R-:W-:Y:S02]  /*2450*/  LOP3.LUT R130, R2.reuse, 0x4a, RZ, 0xfc, !PT ;  /* 0x0000004a02827812 */ /* 0x040fe400078efcff */
[C---:B-1----:R-:W-:Y:S01]  /*2460*/  LOP3.LUT R120, R2.reuse, 0x4e, RZ, 0xfc, !PT ;  /* 0x0000004e02787812 */ /* 0x042fe200078efcff */
[----:B------:R-:W3:Y:S01]  /*2470*/  @!P1 LDG.E.U16 R165, desc[UR18][R128.64] ;  /* 0x0000001280a59981 */ /* 0x000ee2000c1e1500 */
[----:B------:R-:W-:Y:S01]  /*2480*/  LOP3.LUT R131, R2, 0x48, RZ, 0xfc, !PT ;  /* 0x0000004802837812 */ /* 0x000fe200078efcff */
[----:B------:R-:W-:Y:S01]  /*2490*/  IMAD.WIDE R126, R75, 0x2, R118 ;  /* 0x000000024b7e7825 */ /* 0x000fe200078e0276 */
[----:B------:R-:W-:Y:S01]  /*24a0*/  PRMT R164, RZ, 0x7610, R164 ;  /* 0x00007610ffa47816 */ /* 0x000fe200000000a4 */
[----:B------:R0:W3:Y:S01]  /*24b0*/  @!P5 LDG.E.U16 R162, desc[UR18][R122.64] ;  /* 0x000000127aa2d981 */ /* 0x0000e2000c1e1500 */
[----:B------:R-:W-:-:S02]  /*24c0*/  ISETP.GE.AND P6, PT, R130, UR17, PT ;  /* 0x0000001182007c0c */ /* 0x000fc4000bfc6270 */
[----:B------:R-:W-:Y:S01]  /*24d0*/  ISETP.GE.AND P1, PT, R120, UR17, PT ;  /* 0x0000001178007c0c */ /* 0x000fe2000bf26270 */
[----:B------:R-:W-:Y:S01]  /*24e0*/  IMAD.WIDE R120, R73, 0x2, R118 ;  /* 0x0000000249787825 */ /* 0x000fe200078e0276 */
[----:B------:R-:W-:Y:S01]  /*24f0*/  PRMT R170, RZ, 0x7610, R170 ;  /* 0x00007610ffaa7816 */ /* 0x000fe200000000aa */
[----:B------:R1:W3:Y:S01]  /*2500*/  @!P0 LDG.E.U16 R164, desc[UR18][R126.64] ;  /* 0x000000127ea48981 */ /* 0x0002e2000c1e1500 */
[----:B------:R-:W-:Y:S02]  /*2510*/  ISETP.GE.AND P5, PT, R131, UR17, PT ;  /* 0x0000001183007c0c */ /* 0x000fe4000bfa6270 */
[C---:B------:R-:W-:Y:S02]  /*2520*/  LOP3.LUT R131, R2.reuse, 0x4c, RZ, 0xfc, !PT ;  /* 0x0000004c02837812 */ /* 0x040fe400078efcff */
[----:B------:R-:W-:Y:S01]  /*2530*/  LOP3.LUT R130, R2, 0x50, RZ, 0xfc, !PT ;  /* 0x0000005002827812 */ /* 0x000fe200078efcff */
[----:B0-----:R-:W-:Y:S01]  /*2540*/  IMAD.WIDE R122, R72, 0x2, R118 ;  /* 0x00000002487a7825 */ /* 0x001fe200078e0276 */
[----:B------:R-:W-:Y:S01]  /*2550*/  PRMT R171, RZ, 0x7610, R171 ;  /* 0x00007610ffab7816 */ /* 0x000fe200000000ab */
[----:B------:R0:W3:Y:S01]  /*2560*/  @!P2 LDG.E.U16 R170, desc[UR18][R120.64] ;  /* 0x0000001278aaa981 */ /* 0x0000e2000c1e1500 */
[----:B------:R-:W-:Y:S01]  /*2570*/  PRMT R172, RZ, 0x7610, R172 ;  /* 0x00007610ffac7816 */ /* 0x000fe200000000ac */
[----:B------:R-:W-:Y:S01]  /*2580*/  IMAD.WIDE R124, R71, 0x2, R118 ;  /* 0x00000002477c7825 */ /* 0x000fe200078e0276 */
[----:B------:R-:W-:-:S02]  /*2590*/  ISETP.GE.AND P0, PT, R131, UR17, PT ;  /* 0x0000001183007c0c */ /* 0x000fc4000bf06270 */
[----:B------:R-:W-:Y:S01]  /*25a0*/  LOP3.LUT R131, R2, 0x52, RZ, 0xfc, !PT ;  /* 0x0000005202837812 */ /* 0x000fe200078efcff */
[----:B------:R-:W-:Y:S01]  /*25b0*/  IMAD.WIDE R128, R69, 0x2, R118 ;  /* 0x0000000245807825 */ /* 0x000fe200078e0276 */
[----:B------:R-:W-:Y:S01]  /*25c0*/  ISETP.GE.AND P2, PT, R130, UR17, PT ;  /* 0x0000001182007c0c */ /* 0x000fe2000bf46270 */
[----:B------:R0:W3:Y:S01]  /*25d0*/  @!P3 LDG.E.U16 R171, desc[UR18][R122.64] ;  /* 0x000000127aabb981 */ /* 0x0000e2000c1e1500 */
[----:B------:R-:W-:Y:S02]  /*25e0*/  PRMT R176, RZ, 0x7610, R176 ;  /* 0x00007610ffb07816 */ /* 0x000fe400000000b0 */
[----:B------:R-:W-:Y:S01]  /*25f0*/  LOP3.LUT R130, R2, 0x54, RZ, 0xfc, !PT ;  /* 0x0000005402827812 */ /* 0x000fe200078efcff */
[----:B-1----:R-:W-:Y:S01]  /*2600*/  IMAD.WIDE R126, R70, 0x2, R118 ;  /* 0x00000002467e7825 */ /* 0x002fe200078e0276 */
[----:B------:R-:W-:Y:S01]  /*2610*/  PRMT R175, RZ, 0x7610, R175 ;  /* 0x00007610ffaf7816 */ /* 0x000fe200000000af */
[----:B------:R1:W3:Y:S01]  /*2620*/  @!P4 LDG.E.U16 R172, desc[UR18][R124.64] ;  /* 0x000000127cacc981 */ /* 0x0002e2000c1e1500 */
[----:B0-----:R-:W-:-:S02]  /*2630*/  LOP3.LUT R120, R2, 0x58, RZ, 0xfc, !PT ;  /* 0x0000005802787812 */ /* 0x001fc400078efcff */
[----:B------:R-:W-:Y:S01]  /*2640*/  ISETP.GE.AND P3, PT, R131, UR17, PT ;  /* 0x0000001183007c0c */ /* 0x000fe2000bf66270 */
[----:B------:R-:W3:Y:S01]  /*2650*/  @!P6 LDG.E.U16 R176, desc[UR18][R128.64] ;  /* 0x0000001280b0e981 */ /* 0x000ee2000c1e1500 */
[----:B------:R-:W-:Y:S02]  /*2660*/  LOP3.LUT R131, R2, 0x56, RZ, 0xfc, !PT ;  /* 0x0000005602837812 */ /* 0x000fe400078efcff */
[----:B------:R-:W-:Y:S01]  /*2670*/  ISETP.GE.AND P4, PT, R130, UR17, PT ;  /* 0x0000001182007c0c */ /* 0x000fe2000bf86270 */
[----:B------:R0:W3:Y:S01]  /*2680*/  @!P5 LDG.E.U16 R175, desc[UR18][R126.64] ;  /* 0x000000127eafd981 */ /* 0x0000e2000c1e1500 */
[----:B------:R-:W-:Y:S01]  /*2690*/  ISETP.GE.AND P6, PT, R120, UR17, PT ;  /* 0x0000001178007c0c */ /* 0x000fe2000bfc6270 */
[----:B------:R-:W-:Y:S01]  /*26a0*/  IMAD.WIDE R120, R68, 0x2, R118 ;  /* 0x0000000244787825 */ /* 0x000fe200078e0276 */
[----:B------:R-:W-:Y:S02]  /*26b0*/  PRMT R179, RZ, 0x7610, R179 ;  /* 0x00007610ffb37816 */ /* 0x000fe400000000b3 */
[----:B------:R-:W-:Y:S01]  /*26c0*/  PRMT R178, RZ, 0x7610, R178 ;  /* 0x00007610ffb27816 */ /* 0x000fe200000000b2 */
[----:B------:R-:W-:Y:S01]  /*26d0*/  IMAD.WIDE R122, R67, 0x2, R118 ;  /* 0x00000002437a7825 */ /* 0x000fe200078e0276 */
[----:B------:R-:W-:-:S02]  /*26e0*/  ISETP.GE.AND P5, PT, R131, UR17, PT ;  /* 0x0000001183007c0c */ /* 0x000fc4000bfa6270 */
[----:B------:R-:W-:Y:S01]  /*26f0*/  LOP3.LUT R130, R2, 0x5a, RZ, 0xfc, !PT ;  /* 0x0000005a02827812 */ /* 0x000fe200078efcff */
[----:B-1----:R-:W-:Y:S01]  /*2700*/  IMAD.WIDE R124, R66, 0x2, R118 ;  /* 0x00000002427c7825 */ /* 0x002fe200078e0276 */
[----:B------:R-:W-:Y:S01]  /*2710*/  LOP3.LUT R131, R2, 0x5c, RZ, 0xfc, !PT ;  /* 0x0000005c02837812 */ /* 0x000fe200078efcff */
[----:B------:R1:W3:Y:S01]  /*2720*/  @!P0 LDG.E.U16 R179, desc[UR18][R120.64] ;  /* 0x0000001278b38981 */ /* 0x0002e2000c1e1500 */
[----:B------:R-:W-:Y:S01]  /*2730*/  PRMT R177, RZ, 0x7610, R177 ;  /* 0x00007610ffb17816 */ /* 0x000fe200000000b1 */
[----:B0-----:R-:W-:Y:S01]  /*2740*/  IMAD.WIDE R126, R65, 0x2, R118 ;  /* 0x00000002417e7825 */ /* 0x001fe200078e0276 */
[----:B------:R-:W-:Y:S01]  /*2750*/  PRMT R180, RZ, 0x7610, R180 ;  /* 0x00007610ffb47816 */ /* 0x000fe200000000b4 */
[----:B------:R0:W3:Y:S01]  /*2760*/  @!P1 LDG.E.U16 R178, desc[UR18][R122.64] ;  /* 0x000000127ab29981 */ /* 0x0000e2000c1e1500 */
[----:B------:R-:W-:Y:S01]  /*2770*/  PRMT R181, RZ, 0x7610, R181 ;  /* 0x00007610ffb57816 */ /* 0x000fe200000000b5 */
[----:B------:R-:W-:Y:S01]  /*2780*/  IMAD.WIDE R128, R64, 0x2, R118 ;  /* 0x0000000240807825 */ /* 0x000fe200078e0276 */
[----:B------:R-:W-:Y:S01]  /*2790*/  ISETP.GE.AND P0, PT, R130, UR17, PT ;  /* 0x0000001182007c0c */ /* 0x000fe2000bf06270 */
[----:B------:R0:W3:Y:S01]  /*27a0*/  @!P2 LDG.E.U16 R177, desc[UR18][R124.64] ;  /* 0x000000127cb1a981 */ /* 0x0000e2000c1e1500 */
[----:B------:R-:W-:-:S02]  /*27b0*/  ISETP.GE.AND P1, PT, R131, UR17, PT ;  /* 0x0000001183007c0c */ /* 0x000fc4000bf26270 */
[C---:B------:R-:W-:Y:S01]  /*27c0*/  LOP3.LUT R130, R2.reuse, 0x5e, RZ, 0xfc, !PT ;  /* 0x0000005e02827812 */ /* 0x040fe200078efcff */
[----:B------:R-:W3:Y:S01]  /*27d0*/  @!P3 LDG.E.U16 R180, desc[UR18][R126.64] ;  /* 0x000000127eb4b981 */ /* 0x000ee2000c1e1500 */
[C---:B------:R-:W-:Y:S02]  /*27e0*/  LOP3.LUT R131, R2.reuse, 0x60, RZ, 0xfc, !PT ;  /* 0x0000006002837812 */ /* 0x040fe400078efcff */
[----:B-1----:R-:W-:Y:S01]  /*27f0*/  LOP3.LUT R120, R2, 0x62, RZ, 0xfc, !PT ;  /* 0x0000006202787812 */ /* 0x002fe200078efcff */
[----:B------:R1:W3:Y:S01]  /*2800*/  @!P4 LDG.E.U16 R181, desc[UR18][R128.64] ;  /* 0x0000001280b5c981 */ /* 0x0002e2000c1e1500 */
[----:B------:R-:W-:Y:S01]  /*2810*/  ISETP.GE.AND P2, PT, R130, UR17, PT ;  /* 0x0000001182007c0c */ /* 0x000fe2000bf46270 */
[--C-:B0-----:R-:W-:Y:S01]  /*2820*/  IMAD.WIDE R122, R62, 0x2, R118.reuse ;  /* 0x000000023e7a7825 */ /* 0x101fe200078e0276 */
[----:B------:R-:W-:Y:S02]  /*2830*/  ISETP.GE.AND P3, PT, R131, UR17, PT ;  /* 0x0000001183007c0c */ /* 0x000fe4000bf66270 */
[----:B------:R-:W-:Y:S01]  /*2840*/  ISETP.GE.AND P4, PT, R120, UR17, PT ;  /* 0x0000001178007c0c */ /* 0x000fe2000bf86270 */
[----:B------:R-:W-:Y:S01]  /*2850*/  IMAD.WIDE R120, R63, 0x2, R118 ;  /* 0x000000023f787825 */ /* 0x000fe200078e0276 */
[----:B------:R-:W-:-:S02]  /*2860*/  PRMT R182, RZ, 0x7610, R182 ;  /* 0x00007610ffb67816 */ /* 0x000fc400000000b6 */
[----:B------:R-:W-:Y:S02]  /*2870*/  PRMT R183, RZ, 0x7610, R183 ;  /* 0x00007610ffb77816 */ /* 0x000fe400000000b7 */
[C---:B------:R-:W-:Y:S02]  /*2880*/  LOP3.LUT R130, R2.reuse, 0x64, RZ, 0xfc, !PT ;  /* 0x0000006402827812 */ /* 0x040fe400078efcff */
[----:B------:R-:W-:Y:S01]  /*2890*/  LOP3.LUT R131, R2, 0x66, RZ, 0xfc, !PT ;  /* 0x0000006602837812 */ /* 0x000fe200078efcff */
[----:B------:R0:W3:Y:S01]  /*28a0*/  @!P5 LDG.E.U16 R182, desc[UR18][R120.64] ;  /* 0x0000001278b6d981 */ /* 0x0000e2000c1e1500 */
[----:B------:R-:W-:Y:S01]  /*28b0*/  PRMT R184, RZ, 0x7610, R184 ;  /* 0x00007610ffb87816 */ /* 0x000fe200000000b8 */
[--C-:B------:R-:W-:Y:S01]  /*28c0*/  IMAD.WIDE R124, R61, 0x2, R118.reuse ;  /* 0x000000023d7c7825 */ /* 0x100fe200078e0276 */
[----:B------:R-:W-:Y:S01]  /*28d0*/  ISETP.GE.AND P5, PT, R130, UR17, PT ;  /* 0x0000001182007c0c */ /* 0x000fe2000bfa6270 */
[----:B------:R-:W3:Y:S01]  /*28e0*/  @!P6 LDG.E.U16 R183, desc[UR18][R122.64] ;  /* 0x000000127ab7e981 */ /* 0x000ee2000c1e1500 */
[----:B------:R-:W-:Y:S01]  /*28f0*/  ISETP.GE.AND P6, PT, R131, UR17, PT ;  /* 0x0000001183007c0c */ /* 0x000fe2000bfc6270 */
[----:B-1----:R-:W-:Y:S01]  /*2900*/  IMAD.WIDE R128, R59, 0x2, R118 ;  /* 0x000000023b807825 */ /* 0x002fe200078e0276 */
[----:B------:R-:W-:Y:S01]  /*2910*/  PRMT R186, RZ, 0x7610, R186 ;  /* 0x00007610ffba7816 */ /* 0x000fe200000000ba */
[----:B------:R1:W3:Y:S01]  /*2920*/  @!P0 LDG.E.U16 R184, desc[UR18][R124.64] ;  /* 0x000000127cb88981 */ /* 0x0002e2000c1e1500 */
[----:B------:R-:W-:Y:S01]  /*2930*/  PRMT R187, RZ, 0x7610, R187 ;  /* 0x00007610ffbb7816 */ /* 0x000fe200000000bb */
[----:B------:R-:W-:Y:S01]  /*2940*/  IMAD.WIDE R130, R58, 0x2, R118 ;  /* 0x000000023a827825 */ /* 0x000fe200078e0276 */
[----:B------:R-:W-:-:S02]  /*2950*/  LOP3.LUT R132, R2, 0x68, RZ, 0xfc, !PT ;  /* 0x0000006802847812 */ /* 0x000fc400078efcff */
[----:B------:R1:W3:Y:S01]  /*2960*/  @!P2 LDG.E.U16 R186, desc[UR18][R128.64] ;  /* 0x0000001280baa981 */ /* 0x0002e2000c1e1500 */
[----:B------:R-:W-:Y:S02]  /*2970*/  ISETP.GE.AND P2, PT, R36, UR17, PT ;  /* 0x0000001124007c0c */ /* 0x000fe4000bf46270 */
[----:B------:R-:W-:Y:S01]  /*2980*/  ISETP.GE.AND P0, PT, R132, UR17, PT ;  /* 0x0000001184007c0c */ /* 0x000fe2000bf06270 */
[----:B------:R-:W3:Y:S01]  /*2990*/  @!P3 LDG.E.U16 R187, desc[UR18][R130.64] ;  /* 0x0000001282bbb981 */ /* 0x000ee2000c1e1500 */
[----:B------:R-:W-:Y:S01]  /*29a0*/  ISETP.GE.AND P3, PT, R40, UR17, PT ;  /* 0x0000001128007c0c */ /* 0x000fe2000bf66270 */
[----:B------:R-:W-:Y:S01]  /*29b0*/  IMAD.WIDE R126, R60, 0x2, R118 ;  /* 0x000000023c7e7825 */ /* 0x000fe200078e0276 */
[----:B------:R-:W-:Y:S02]  /*29c0*/  PRMT R185, RZ, 0x7610, R185 ;  /* 0x00007610ffb97816 */ /* 0x000fe400000000b9 */
[----:B------:R-:W-:Y:S01]  /*29d0*/  PRMT R188, RZ, 0x7610, R188 ;  /* 0x00007610ffbc7816 */ /* 0x000fe200000000bc */
[----:B0-----:R-:W-:Y:S01]  /*29e0*/  IMAD.WIDE R120, R57, 0x2, R118 ;  /* 0x0000000239787825 */ /* 0x001fe200078e0276 */
[----:B------:R-:W-:-:S02]  /*29f0*/  PRMT R195, RZ, 0x7610, R195 ;  /* 0x00007610ffc37816 */ /* 0x000fc400000000c3 */
[----:B------:R0:W3:Y:S01]  /*2a00*/  @!P1 LDG.E.U16 R185, desc[UR18][R126.64] ;  /* 0x000000127eb99981 */ /* 0x0000e2000c1e1500 */
[----:B------:R-:W-:Y:S01]  /*2a10*/  PRMT R193, RZ, 0x7610, R193 ;  /* 0x00007610ffc17816 */ /* 0x000fe200000000c1 */
[----:B-1----:R-:W-:Y:S01]  /*2a20*/  IMAD.WIDE R124, R54, 0x2, R118 ;  /* 0x00000002367c7825 */ /* 0x002fe200078e0276 */
[----:B------:R-:W-:Y:S01]  /*2a30*/  PRMT R191, RZ, 0x7610, R191 ;  /* 0x00007610ffbf7816 */ /* 0x000fe200000000bf */
[----:B------:R-:W3:Y:S02]  /*2a40*/  @!P4 LDG.E.U16 R188, desc[UR18][R120.64] ;  /* 0x0000001278bcc981 */ /* 0x000ee4000c1e1500 */
[----:B------:R-:W-:-:S04]  /*2a50*/  IMAD.WIDE R128, R23, 0x2, R118 ;  /* 0x0000000217807825 */ /* 0x000fc800078e0276 */
[----:B0-----:R-:W-:Y:S01]  /*2a60*/  IMAD.WIDE R126, R18, 0x2, R118 ;  /* 0x00000002127e7825 */ /* 0x001fe200078e0276 */
[----:B------:R0:W3:Y:S01]  /*2a70*/  @!P0 LDG.E.U16 R195, desc[UR18][R124.64] ;  /* 0x000000127cc38981 */ /* 0x0000e2000c1e1500 */
[----:B------:R-:W-:Y:S02]  /*2a80*/  ISETP.GE.AND P0, PT, R33, UR17, PT ;  /* 0x0000001121007c0c */ /* 0x000fe4000bf06270 */
[----:B------:R-:W-:Y:S01]  /*2a90*/  ISETP.GE.AND P4, PT, R41, UR17, PT ;  /* 0x0000001129007c0c */ /* 0x000fe2000bf86270 */
[----:B------:R1:W3:Y:S01]  /*2aa0*/  @!P2 LDG.E.U16 R193, desc[UR18][R126.64] ;  /* 0x000000127ec1a981 */ /* 0x0002e2000c1e1500 */
[----:B------:R-:W-:-:S03]  /*2ab0*/  ISETP.GE.AND P2, PT, R34, UR17, PT ;  /* 0x0000001122007c0c */ /* 0x000fc6000bf46270 */
[----:B------:R2:W3:Y:S01]  /*2ac0*/  @!P3 LDG.E.U16 R191, desc[UR18][R128.64] ;  /* 0x0000001280bfb981 */ /* 0x0004e2000c1e1500 */
[----:B------:R-:W-:Y:S01]  /*2ad0*/  ISETP.GE.AND P3, PT, R37, UR17, PT ;  /* 0x0000001125007c0c */ /* 0x000fe2000bf66270 */
[----:B------:R-:W-:Y:S01]  /*2ae0*/  IMAD.WIDE R122, R56, 0x2, R118 ;  /* 0x00000002387a7825 */ /* 0x000fe200078e0276 */
[----:B------:R-:W-:Y:S02]  /*2af0*/  PRMT R189, RZ, 0x7610, R189 ;  /* 0x00007610ffbd7816 */ /* 0x000fe400000000bd */
[----:B------:R-:W-:Y:S01]  /*2b00*/  PRMT R192, RZ, 0x7610, R192 ;  /* 0x00007610ffc07816 */ /* 0x000fe200000000c0 */
[----:B0-----:R-:W-:Y:S01]  /*2b10*/  IMAD.WIDE R124, R17, 0x2, R118 ;  /* 0x00000002117c7825 */ /* 0x001fe200078e0276 */
[----:B------:R-:W-:Y:S02]  /*2b20*/  PRMT R197, RZ, 0x7610, R197 ;  /* 0x00007610ffc57816 */ /* 0x000fe400000000c5 */
[----:B------:R0:W3:Y:S01]  /*2b30*/  @!P5 LDG.E.U16 R189, desc[UR18][R122.64] ;  /* 0x000000127abdd981 */ /* 0x0000e2000c1e1500 */
[----:B------:R-:W-:Y:S01]  /*2b40*/  PRMT R196, RZ, 0x7610, R196 ;  /* 0x00007610ffc47816 */ /* 0x000fe200000000c4 */
[----:B-1----:R-:W-:Y:S01]  /*2b50*/  IMAD.WIDE R126, R20, 0x2, R118 ;  /* 0x00000002147e7825 */ /* 0x002fe200078e0276 */
[----:B------:R-:W-:Y:S01]  /*2b60*/  PRMT R200, RZ, 0x7610, R200 ;  /* 0x00007610ffc87816 */ /* 0x000fe200000000c8 */
[----:B------:R-:W3:Y:S02]  /*2b70*/  @!P2 LDG.E.U16 R197, desc[UR18][R124.64] ;  /* 0x000000127cc5a981 */ /* 0x000ee4000c1e1500 */
[----:B--2---:R-:W-:-:S04]  /*2b80*/  IMAD.WIDE R128, R32, 0x2, R118 ;  /* 0x0000000220807825 */ /* 0x004fc800078e0276 */
[--C-:B0-----:R-:W-:Y:S01]  /*2b90*/  IMAD.WIDE R122, R50, 0x2, R118.reuse ;  /* 0x00000002327a7825 */ /* 0x101fe200078e0276 */
[----:B------:R-:W2:Y:S01]  /*2ba0*/  @!P3 LDG.E.U16 R196, desc[UR18][R126.64] ;  /* 0x000000127ec4b981 */ /* 0x000ea2000c1e1500 */
[----:B------:R-:W-:Y:S02]  /*2bb0*/  ISETP.GE.AND P2, PT, R38, UR17, PT ;  /* 0x0000001126007c0c */ /* 0x000fe4000bf46270 */
[----:B------:R-:W-:Y:S01]  /*2bc0*/  ISETP.GE.AND P3, PT, R39, UR17, PT ;  /* 0x0000001127007c0c */ /* 0x000fe2000bf66270 */
[----:B------:R0:W2:Y:S01]  /*2bd0*/  @!P0 LDG.E.U16 R192, desc[UR18][R122.64] ;  /* 0x000000127ac08981 */ /* 0x0000a2000c1e1500 */
[----:B------:R-:W-:Y:S02]  /*2be0*/  ISETP.GE.AND P0, PT, R35, UR17, PT ;  /* 0x0000001123007c0c */ /* 0x000fe4000bf06270 */
[----:B------:R-:W-:Y:S01]  /*2bf0*/  ISETP.GE.AND P5, PT, R43, UR17, PT ;  /* 0x000000112b007c0c */ /* 0x000fe2000bfa6270 */
[----:B------:R-:W2:Y:S01]  /*2c00*/  @!P4 LDG.E.U16 R200, desc[UR18][R128.64] ;  /* 0x0000001280c8c981 */ /* 0x000ea2000c1e1500 */
[----:B------:R-:W-:Y:S01]  /*2c10*/  ISETP.GE.AND P4, PT, R42, UR17, PT ;  /* 0x000000112a007c0c */ /* 0x000fe2000bf86270 */
[----:B------:R-:W-:Y:S01]  /*2c20*/  IMAD.WIDE R120, R55, 0x2, R118 ;  /* 0x0000000237787825 */ /* 0x000fe200078e0276 */
[----:B------:R-:W-:-:S02]  /*2c30*/  PRMT R190, RZ, 0x7610, R190 ;  /* 0x00007610ffbe7816 */ /* 0x000fc400000000be */
[----:B------:R-:W-:Y:S01]  /*2c40*/  LOP3.LUT R133, R0, 0x7f, RZ, 0xc0, !PT ;  /* 0x0000007f00857812 */ /* 0x000fe200078ec0ff */
[----:B0-----:R-:W-:Y:S01]  /*2c50*/  IMAD.WIDE R122, R21, 0x2, R118 ;  /* 0x00000002157a7825 */ /* 0x001fe200078e0276 */
[----:B------:R-:W-:Y:S02]  /*2c60*/  PRMT R194, RZ, 0x7610, R194 ;  /* 0x00007610ffc27816 */ /* 0x000fe400000000c2 */
[----:B------:R-:W-:Y:S01]  /*2c70*/  ISETP.GE.AND P1, PT, R133, UR17, PT ;  /* 0x0000001185007c0c */ /* 0x000fe2000bf26270 */
[----:B------:R0:W2:Y:S01]  /*2c80*/  @!P6 LDG.E.U16 R190, desc[UR18][R120.64] ;  /* 0x0000001278bee981 */ /* 0x0000a2000c1e1500 */
[----:B------:R-:W-:Y:S01]  /*2c90*/  PRMT R199, RZ, 0x7610, R199 ;  /* 0x00007610ffc77816 */ /* 0x000fe200000000c7 */
[----:B------:R-:W-:Y:S01]  /*2ca0*/  IMAD.WIDE R124, R14, 0x2, R118 ;  /* 0x000000020e7c7825 */ /* 0x000fe200078e0276 */
[----:B------:R-:W-:Y:S02]  /*2cb0*/  PRMT R198, RZ, 0x7610, R198 ;  /* 0x00007610ffc67816 */ /* 0x000fe400000000c6 */
[----:B------:R-:W-:Y:S01]  /*2cc0*/  PRMT R201, RZ, 0x7610, R201 ;  /* 0x00007610ffc97816 */ /* 0x000fe200000000c9 */
[----:B------:R-:W-:Y:S01]  /*2cd0*/  IMAD.WIDE R126, R15, 0x2, R118 ;  /* 0x000000020f7e7825 */ /* 0x000fe200078e0276 */
[----:B------:R-:W-:Y:S01]  /*2ce0*/  PRMT R202, RZ, 0x7610, R202 ;  /* 0x00007610ffca7816 */ /* 0x000fe200000000ca */
[----:B------:R-:W2:Y:S02]  /*2cf0*/  @!P2 LDG.E.U16 R199, desc[UR18][R122.64] ;  /* 0x000000127ac7a981 */ /* 0x000ea4000c1e1500 */
[----:B0-----:R-:W-:-:S02]  /*2d00*/  IMAD.WIDE R120, R16, 0x2, R118 ;  /* 0x0000000210787825 */ /* 0x001fc400078e0276 */
[----:B------:R-:W2:Y:S02]  /*2d10*/  @!P3 LDG.E.U16 R198, desc[UR18][R124.64] ;  /* 0x000000127cc6b981 */ /* 0x000ea4000c1e1500 */
[----:B------:R-:W-:Y:S02]  /*2d20*/  IMAD.WIDE R132, R107, 0x2, R118 ;  /* 0x000000026b847825 */ /* 0x000fe400078e0276 */
[----:B------:R0:W2:Y:S04]  /*2d30*/  @!P0 LDG.E.U16 R194, desc[UR18][R120.64] ;  /* 0x0000001278c28981 */ /* 0x0000a8000c1e1500 */
[----:B------:R1:W2:Y:S04]  /*2d40*/  @!P4 LDG.E.U16 R201, desc[UR18][R126.64] ;  /* 0x000000127ec9c981 */ /* 0x0002a8000c1e1500 */
[----:B------:R4:W2:Y:S01]  /*2d50*/  @!P5 LDG.E.U16 R202, desc[UR18][R132.64] ;  /* 0x0000001284cad981 */ /* 0x0008a2000c1e1500 */
[----:B------:R-:W-:Y:S01]  /*2d60*/  BAR.SYNC.DEFER_BLOCKING 0x0 ;  /* 0x0000000000007b1d */ /* 0x000fe20000010000 */
[----:B0-----:R-:W-:-:S02]  /*2d70*/  IMAD.MOV.U32 R120, RZ, RZ, R168 ;  /* 0x000000ffff787224 */ /* 0x001fc400078e00a8 */
[----:B------:R-:W-:Y:S02]  /*2d80*/  IMAD.MOV.U32 R121, RZ, RZ, R167 ;  /* 0x000000ffff797224 */ /* 0x000fe400078e00a7 */
[----:B------:R-:W-:Y:S02]  /*2d90*/  IMAD.MOV.U32 R124, RZ, RZ, R174 ;  /* 0x000000ffff7c7224 */ /* 0x000fe400078e00ae */
[----:B------:R-:W-:Y:S02]  /*2da0*/  IMAD.MOV.U32 R125, RZ, RZ, R173 ;  /* 0x000000ffff7d7224 */ /* 0x000fe400078e00ad */
[----:B------:R-:W-:Y:S02]  /*2db0*/  IMAD.MOV.U32 R122, RZ, RZ, R166 ;  /* 0x000000ffff7a7224 */ /* 0x000fe400078e00a6 */
[----:B------:R-:W-:Y:S02]  /*2dc0*/  IMAD.MOV.U32 R123, RZ, RZ, R135 ;  /* 0x000000ffff7b7224 */ /* 0x000fe400078e0087 */
[----:B-1----:R-:W-:-:S02]  /*2dd0*/  IMAD.MOV.U32 R126, RZ, RZ, R134 ;  /* 0x000000ffff7e7224 */ /* 0x002fc400078e0086 */
[----:B------:R-:W-:Y:S01]  /*2de0*/  IMAD.MOV.U32 R127, RZ, RZ, R169 ;  /* 0x000000ffff7f7224 */ /* 0x000fe200078e00a9 */
[----:B------:R-:W-:Y:S01]  /*2df0*/  PRMT R167, RZ, 0x7610, R167 ;  /* 0x00007610ffa77816 */ /* 0x000fe200000000a7 */
[C---:B------:R-:W-:Y:S01]  /*2e00*/  IMAD.WIDE R130, R51.reuse, 0x2, R124 ;  /* 0x0000000233827825 */ /* 0x040fe200078e027c */
[----:B------:R-:W-:Y:S02]  /*2e10*/  PRMT R173, RZ, 0x7610, R173 ;  /* 0x00007610ffad7816 */ /* 0x000fe400000000ad */
[----:B------:R-:W-:Y:S01]  /*2e20*/  PRMT R166, RZ, 0x7610, R166 ;  /* 0x00007610ffa67816 */ /* 0x000fe200000000a6 */
[C---:B------:R-:W-:Y:S01]  /*2e30*/  IMAD.WIDE R134, R51.reuse, 0x2, R120 ;  /* 0x0000000233867825 */ /* 0x040fe200078e0278 */
[----:B------:R-:W-:Y:S01]  /*2e40*/  PRMT R174, RZ, 0x7610, R174 ;  /* 0x00007610ffae7816 */ /* 0x000fe200000000ae */
[----:B------:R0:W2:Y:S02]  /*2e50*/  @!P1 LDG.E.U16 R167, desc[UR18][R130.64] ;  /* 0x0000001282a79981 */ /* 0x0000a4000c1e1500 */
[----:B------:R-:W-:-:S02]  /*2e60*/  IMAD.WIDE R128, R51, 0x2, R126 ;  /* 0x0000000233807825 */ /* 0x000fc400078e027e */
[----:B------:R1:W2:Y:S02]  /*2e70*/  @!P1 LDG.E.U16 R173, desc[UR18][R134.64] ;  /* 0x0000001286ad9981 */ /* 0x0002a4000c1e1500 */
[----:B----4-:R-:W-:Y:S02]  /*2e80*/  IMAD.WIDE R132, R51, 0x2, R122 ;  /* 0x0000000233847825 */ /* 0x010fe400078e027a */
[----:B------:R4:W2:Y:S02]  /*2e90*/  @!P1 LDG.E.U16 R166, desc[UR18][R128.64] ;  /* 0x0000001280a69981 */ /* 0x0008a4000c1e1500 */
[----:B0-----:R-:W-:Y:S02]  /*2ea0*/  IMAD.MOV.U32 R130, RZ, RZ, R138 ;  /* 0x000000ffff827224 */ /* 0x001fe400078e008a */
[----:B------:R0:W2:Y:S01]  /*2eb0*/  @!P1 LDG.E.U16 R174, desc[UR18][R132.64] ;  /* 0x0000001284ae9981 */ /* 0x0000a2000c1e1500 */
[----:B------:R-:W-:Y:S02]  /*2ec0*/  IMAD.MOV.U32 R131, RZ, RZ, R139 ;  /* 0x000000ffff837224 */ /* 0x000fe400078e008b */
[----:B-1----:R-:W-:-:S02]  /*2ed0*/  IMAD.MOV.U32 R134, RZ, RZ, R136 ;  /* 0x000000ffff867224 */ /* 0x002fc400078e0088 */
[----:B------:R-:W-:Y:S02]  /*2ee0*/  IMAD.MOV.U32 R135, RZ, RZ, R137 ;  /* 0x000000ffff877224 */ /* 0x000fe400078e0089 */
[----:B----4-:R-:W-:Y:S02]  /*2ef0*/  IMAD.MOV.U32 R128, RZ, RZ, R142 ;  /* 0x000000ffff807224 */ /* 0x010fe400078e008e */
[----:B------:R-:W-:Y:S02]  /*2f00*/  IMAD.MOV.U32 R129, RZ, RZ, R143 ;  /* 0x000000ffff817224 */ /* 0x000fe400078e008f */
[----:B0-----:R-:W-:Y:S02]  /*2f10*/  IMAD.MOV.U32 R132, RZ, RZ, R140 ;  /* 0x000000ffff847224 */ /* 0x001fe400078e008c */
[----:B------:R-:W-:Y:S01]  /*2f20*/  IMAD.MOV.U32 R133, RZ, RZ, R141 ;  /* 0x000000ffff857224 */ /* 0x000fe200078e008d */
[----:B------:R-:W-:Y:S01]  /*2f30*/  PRMT R168, RZ, 0x7610, R168 ;  /* 0x00007610ffa87816 */ /* 0x000fe200000000a8 */
[----:B------:R-:W-:Y:S01]  /*2f40*/  IMAD.WIDE R136, R51, 0x2, R134 ;  /* 0x0000000233887825 */ /* 0x000fe200078e0286 */
[----:B------:R-:W-:-:S02]  /*2f50*/  PRMT R204, RZ, 0x7610, R204 ;  /* 0x00007610ffcc7816 */ /* 0x000fc400000000cc */
[----:B------:R-:W-:Y:S01]  /*2f60*/  PRMT R169, RZ, 0x7610, R169 ;  /* 0x00007610ffa97816 */ /* 0x000fe200000000a9 */
[C---:B------:R-:W-:Y:S01]  /*2f70*/  IMAD.WIDE R138, R51.reuse, 0x2, R130 ;  /* 0x00000002338a7825 */ /* 0x040fe200078e0282 */
[----:B------:R-:W-:Y:S01]  /*2f80*/  PRMT R203, RZ, 0x7610, R203 ;  /* 0x00007610ffcb7816 */ /* 0x000fe200000000cb */
[----:B------:R-:W4:Y:S02]  /*2f90*/  @!P1 LDG.E.U16 R168, desc[UR18][R136.64] ;  /* 0x0000001288a89981 */ /* 0x000f24000c1e1500 */
[C---:B------:R-:W-:Y:S02]  /*2fa0*/  IMAD.WIDE R140, R51.reuse, 0x2, R132 ;  /* 0x00000002338c7825 */ /* 0x040fe400078e0284 */
[----:B------:R-:W4:Y:S02]  /*2fb0*/  @!P1 LDG.E.U16 R204, desc[UR18][R138.64] ;  /* 0x000000128acc9981 */ /* 0x000f24000c1e1500 */
[----:B------:R-:W-:Y:S02]  /*2fc0*/  IMAD.WIDE R142, R51, 0x2, R128 ;  /* 0x00000002338e7825 */ /* 0x000fe400078e0280 */
[----:B------:R-:W4:Y:S04]  /*2fd0*/  @!P1 LDG.E.U16 R169, desc[UR18][R140.64] ;  /* 0x000000128ca99981 */ /* 0x000f28000c1e1500 */
[----:B------:R-:W4:Y:S04]  /*2fe0*/  @!P1 LDG.E.U16 R203, desc[UR18][R142.64] ;  /* 0x000000128ecb9981 */ /* 0x000f28000c1e1500 */
[----:B------:R-:W-:Y:S04]  /*2ff0*/  STS.U16 [R12+UR16], R109 ;  /* 0x0000006d0c007988 */ /* 0x000fe80008000410 */
[----:B------:R-:W-:Y:S04]  /*3000*/  STS.U16 [R12+UR16+0x400], R113 ;  /* 0x000400710c007988 */ /* 0x000fe80008000410 */
[----:B-----5:R-:W-:Y:S04]  /*3010*/  STS.U16 [R12+UR16+0x800], R111 ;  /* 0x0008006f0c007988 */ /* 0x020fe80008000410 */
[----:B---3--:R-:W-:Y:S04]  /*3020*/  STS.U16 [R12+UR16+0xc00], R115 ;  /* 0x000c00730c007988 */ /* 0x008fe80008000410 */
[----:B------:R-:W-:Y:S04]  /*3030*/  STS.U16 [R12+UR16+0x1000], R19 ;  /* 0x001000130c007988 */ /* 0x000fe80008000410 */
        /* <DEDUP_REMOVED lines=24> */
[----:B--2---:R-:W-:Y:S04]  /*31c0*/  STS.U16 [R49+UR16+0x3500], R192 ;  /* 0x003500c031007988 */ /* 0x004fe80008000410 */
        /* <DEDUP_REMOVED lines=36> */
[----:B------:R0:W-:Y:S04]  /*3410*/  STS.U16 [R46+UR16+0x8100], R167 ;  /* 0x008100a72e007988 */ /* 0x0001e80008000410 */
[----:B------:R1:W-:Y:S04]  /*3420*/  STS.U16 [R46+UR16+0x8500], R173 ;  /* 0x008500ad2e007988 */ /* 0x0003e80008000410 */
[----:B----4-:R2:W-:Y:S04]  /*3430*/  STS.U16 [R45+UR16+0x8200], R168 ;  /* 0x008200a82d007988 */ /* 0x0105e80008000410 */
[----:B------:R-:W-:Y:S04]  /*3440*/  STS.U16 [R45+UR16+0x8600], R204 ;  /* 0x008600cc2d007988 */ /* 0x000fe80008000410 */
[----:B------:R3:W-:Y:S04]  /*3450*/  STS.U16 [R44+UR16+0x8300], R169 ;  /* 0x008300a92c007988 */ /* 0x0007e80008000410 */
[----:B------:R4:W-:Y:S01]  /*3460*/  STS.U16 [R44+UR16+0x8700], R203 ;  /* 0x008700cb2c007988 */ /* 0x0009e20008000410 */
[----:B------:R5:W-:Y:S06]  /*3470*/  MEMBAR.ALL.CTA ;  /* 0x0000000000007992 */ /* 0x000bec0000008000 */
[----:B-----5:R-:W5:Y:S01]  /*3480*/  FENCE.VIEW.ASYNC.S ;  /* 0x00000000000073c6 */ /* 0x020f620000000000 */
[----:B------:R-:W-:-:S04]  /*3490*/  USHF.L.U32 UR4, UR40, 0x8, URZ ;  /* 0x0000000828047899 */ /* 0x000fc8000800063f */
[----:B------:R-:W-:Y:S01]  /*34a0*/  ULOP3.LUT UR4, UR4, 0x400, URZ, 0xc0, !UPT ;  /* 0x0000040004047892 */ /* 0x000fe2000f8ec03f */
[----:B-----5:R-:W-:Y:S03]  /*34b0*/  BAR.SYNC.DEFER_BLOCKING 0x0 ;  /* 0x0000000000007b1d */ /* 0x020fe60000010000 */
[----:B------:R-:W-:-:S04]  /*34c0*/  ULEA.HI UR4, UR16, UR4, URZ, 0x1c ;  /* 0x0000000410047291 */ /* 0x000fc8000f8fe03f */
[----:B------:R-:W-:Y:S01]  /*34d0*/  ULOP3.LUT UR12, UR4, 0x3fff, URZ, 0xc0, !UPT ;  /* 0x00003fff040c7892 */ /* 0x000fe2000f8ec03f */
[----:B------:R-:W-:Y:S01]  /*34e0*/  UMOV UR15, 0x40000040 ;  /* 0x40000040000f7882 */ /* 0x000fe20000000000 */
[----:B------:R-:W-:Y:S01]  /*34f0*/  UMOV UR13, 0x40000040 ;  /* 0x40000040000d7882 */ /* 0x000fe20000000000 */
[----:B------:R-:W-:-:S06]  /*3500*/  WARPGROUP.ARRIVE ;  /* 0x00000000000079c5 */ /* 0x000fcc0000000000 */
[----:B------:R-:W-:Y:S01]  /*3510*/  HGMMA.64x16x16.F32 R24, gdesc[UR12].tnspA, R24 ;  /* 0x202000000c1879f0 */ /* 0x000fe20008700818 */
[----:B------:R-:W-:Y:S01]  /*3520*/  UIADD3 UR12, UP0, UR12, 0x80, URZ ;  /* 0x000000800c0c7890 */ /* 0x000fe2000ff1e03f */
[----:B------:R-:W-:-:S03]  /*3530*/  UMOV UR4, URZ ;  /* 0x0000003f00047c82 */ /* 0x000fc60008000000 */
[----:B------:R-:W-:-:S03]  /*3540*/  UIADD3.X UR5, UR4, 0x40000040, URZ, UP0, !UPT ;  /* 0x4000004004057890 */ /* 0x000fc600087fe43f */
[----:B------:R-:W-:-:S06]  /*3550*/  UMOV UR4, UR12 ;  /* 0x0000000c00047c82 */ /* 0x000fcc0008000000 */
[----:B------:R-:W-:Y:S01]  /*3560*/  HGMMA.64x16x16.F32 R24, gdesc[UR4].tnspA, R24 ;  /* 0x20200000041879f0 */ /* 0x000fe20008700818 */
[----:B------:R-:W-:Y:S02]  /*3570*/  UIADD3.64 UR20, UR4, 0x80, URZ ;  /* 0x0000008004147897 */ /* 0x000fe4000fffe03f */
[----:B------:R-:W-:-:S07]  /*3580*/  UIADD3.64 UR24, UR4, 0x100, URZ ;  /* 0x0000010004187897 */ /* 0x000fce000fffe03f */
[----:B------:R-:W-:Y:S01]  /*3590*/  HGMMA.64x16x16.F32 R24, gdesc[UR20].tnspA, R24 ;  /* 0x20200000141879f0 */ /* 0x000fe20008700818 */
[----:B------:R-:W-:-:S03]  /*35a0*/  UIADD3.64 UR28, UR4, 0x180, URZ ;  /* 0x00000180041c7897 */ /* 0x000fc6000fffe03f */
[----:B------:R-:W-:Y:S01]  /*35b0*/  HGMMA.64x16x16.F32 R24, gdesc[UR24].tnspA, R24 ;  /* 0x20200000181879f0 */ /* 0x000fe20008700818 */
[----:B------:R-:W-:-:S05]  /*35c0*/  UIADD3.64 UR32, UR4, 0x200, URZ ;  /* 0x0000020004207897 */ /* 0x000fca000fffe03f */
[----:B------:R-:W-:Y:S01]  /*35d0*/  HGMMA.64x16x16.F32 R24, gdesc[UR28].tnspA, R24 ;  /* 0x202000001c1879f0 */ /* 0x000fe20008700818 */
[----:B------:R-:W-:-:S03]  /*35e0*/  UIADD3.64 UR36, UR4, 0x280, URZ ;  /* 0x0000028004247897 */ /* 0x000fc6000fffe03f */
[----:B------:R-:W-:Y:S01]  /*35f0*/  HGMMA.64x16x16.F32 R24, gdesc[UR32].tnspA, R24 ;  /* 0x20200000201879f0 */ /* 0x000fe20008700818 */
[----:B------:R-:W-:-:S05]  /*3600*/  UIADD3.64 UR8, UR4, 0x300, URZ ;  /* 0x0000030004087897 */ /* 0x000fca000fffe03f */
[----:B------:R-:W-:Y:S01]  /*3610*/  HGMMA.64x16x16.F32 R24, gdesc[UR36].tnspA, R24 ;  /* 0x20200000241879f0 */ /* 0x000fe20008700818 */
[----:B------:R-:W-:-:S05]  /*3620*/  VIADD R22, R22, 0xffffffff ;  /* 0xffffffff16167836 */ /* 0x000fca0000000000 */
[----:B------:R-:W-:Y:S01]  /*3630*/  ISETP.NE.U32.AND P0, PT, R22, RZ, PT ;  /* 0x000000ff1600720c */ /* 0x000fe20003f05070 */
[----:B------:R-:W-:Y:S01]  /*3640*/  HGMMA.64x16x16.F32 R24, gdesc[UR8].tnspA, R24, gsb0 ;  /* 0x20200000081879f0 */ /* 0x000fe20008000818 */
[----:B0-----:R-:W-:Y:S01]  /*3650*/  IMAD.WIDE R166, R52, 0x2, R120 ;  /* 0x0000000234a67825 */ /* 0x001fe200078e0278 */
[----:B------:R-:W-:-:S03]  /*3660*/  UIADD3 UR17, UR17, -0x80, URZ ;  /* 0xffffff8011117890 */ /* 0x000fc6000fffe03f */
[----:B------:R-:W-:-:S04]  /*3670*/  IMAD.WIDE R122, R52, 0x2, R122 ;  /* 0x00000002347a7825 */ /* 0x000fc800078e027a */
[----:B-1----:R-:W-:-:S04]  /*3680*/  IMAD.WIDE R172, R52, 0x2, R124 ;  /* 0x0000000234ac7825 */ /* 0x002fc800078e027c */
[----:B------:R-:W-:-:S04]  /*3690*/  IMAD.WIDE R126, R52, 0x2, R126 ;  /* 0x00000002347e7825 */ /* 0x000fc800078e027e */
[----:B--2---:R-:W-:Y:S02]  /*36a0*/  IMAD.MOV.U32 R168, RZ, RZ, R166 ;  /* 0x000000ffffa87224 */ /* 0x004fe400078e00a6 */
[----:B------:R-:W-:-:S04]  /*36b0*/  IMAD.WIDE R136, R52, 0x2, R134 ;  /* 0x0000000234887825 */ /* 0x000fc800078e0286 */
[----:B------:R-:W-:-:S04]  /*36c0*/  IMAD.WIDE R142, R52, 0x2, R128 ;  /* 0x00000002348e7825 */ /* 0x000fc800078e0280 */
[----:B------:R-:W-:-:S04]  /*36d0*/  IMAD.WIDE R138, R52, 0x2, R130 ;  /* 0x00000002348a7825 */ /* 0x000fc800078e0282 */
[----:B------:R-:W-:-:S04]  /*36e0*/  IMAD.WIDE R140, R52, 0x2, R132 ;  /* 0x00000002348c7825 */ /* 0x000fc800078e0284 */
[----:B------:R-:W-:Y:S02]  /*36f0*/  IMAD.MOV.U32 R166, RZ, RZ, R122 ;  /* 0x000000ffffa67224 */ /* 0x000fe400078e007a */
[----:B------:R-:W-:Y:S02]  /*3700*/  IMAD.MOV.U32 R135, RZ, RZ, R123 ;  /* 0x000000ffff877224 */ /* 0x000fe400078e007b */
[----:B------:R-:W-:-:S04]  /*3710*/  IMAD.WIDE R118, R105, 0x2, R118 ;  /* 0x0000000269767825 */ /* 0x000fc800078e0276 */
[----:B------:R-:W-:Y:S02]  /*3720*/  IMAD.MOV.U32 R174, RZ, RZ, R172 ;  /* 0x000000ffffae7224 */ /* 0x000fe400078e00ac */
[----:B------:R-:W-:Y:S02]  /*3730*/  IMAD.MOV.U32 R134, RZ, RZ, R126 ;  /* 0x000000ffff867224 */ /* 0x000fe400078e007e */
[----:B---3--:R-:W-:Y:S01]  /*3740*/  IMAD.MOV.U32 R169, RZ, RZ, R127 ;  /* 0x000000ffffa97224 */ /* 0x008fe200078e007f */
[----:B------:R-:W-:Y:S02]  /*3750*/  WARPGROUP.DEPBAR.LE gsb0, 0x0 ;  /* 0x00008000000079c5 */ /* 0x000fe40000010000 */
[----:B----4-:R-:W-:Y:S05]  /*3760*/  @P0 BRA `(.L_x_1) ;  /* 0xffffffe000a40947 */ /* 0x010fea000383ffff */
[----:B------:R-:W-:Y:S02]  /*3770*/  F2FP.F16.F32.PACK_AB R27, R31, R27 ;  /* 0x0000001b1f1b723e */ /* 0x000fe400000000ff */
[----:B------:R-:W-:Y:S02]  /*3780*/  F2FP.F16.F32.PACK_AB R26, R30, R26 ;  /* 0x0000001a1e1a723e */ /* 0x000fe400000000ff */
[----:B------:R-:W-:Y:S02]  /*3790*/  F2FP.F16.F32.PACK_AB R25, R29, R25 ;  /* 0x000000191d19723e */ /* 0x000fe400000000ff */
[----:B------:R-:W-:-:S07]  /*37a0*/  F2FP.F16.F32.PACK_AB R24, R28, R24 ;  /* 0x000000181c18723e */ /* 0x000fce00000000ff */
.L_x_0:
[----:B------:R-:W-:Y:S01]  /*37b0*/  BAR.SYNC.DEFER_BLOCKING 0x0 ;  /* 0x0000000000007b1d */ /* 0x000fe20000010000 */
[C---:B------:R-:W-:Y:S02]  /*37c0*/  IMAD.SHL.U32 R13, R0.reuse, 0x100, RZ ;  /* 0x00000100000d7824 */ /* 0x040fe400078e00ff */
[C---:B------:R-:W-:Y:S02]  /*37d0*/  IMAD.SHL.U32 R2, R0.reuse, 0x10, RZ ;  /* 0x0000001000027824 */ /* 0x040fe400078e00ff */
[----:B------:R-:W-:Y:S01]  /*37e0*/  IMAD.SHL.U32 R12, R0, 0x8, RZ ;  /* 0x00000008000c7824 */ /* 0x000fe200078e00ff */
[----:B------:R-:W-:Y:S01]  /*37f0*/  LOP3.LUT R13, R13, 0x800, RZ, 0xc0, !PT ;  /* 0x000008000d0d7812 */ /* 0x000fe200078ec0ff */
[----:B------:R-:W-:Y:S01]  /*3800*/  ULDC UR4, c[0x0][0x244] ;  /* 0x0000910000047ab9 */ /* 0x000fe20000000800 */
[----:B------:R-:W-:Y:S01]  /*3810*/  LOP3.LUT R0, R2, 0x70, RZ, 0xc0, !PT ;  /* 0x0000007002007812 */ /* 0x000fe200078ec0ff */
[----:B------:R-:W-:Y:S01]  /*3820*/  ULDC.64 UR6, c[0x0][0x228] ;  /* 0x00008a0000067ab9 */ /* 0x000fe20000000a00 */
[----:B------:R-:W-:-:S02]  /*3830*/  LOP3.LUT R12, R12, 0x780, RZ, 0xc0, !PT ;  /* 0x000007800c0c7812 */ /* 0x000fc400078ec0ff */
[----:B------:R-:W-:Y:S01]  /*3840*/  IADD3 R13, R13, UR16, R0 ;  /* 0x000000100d0d7c10 */ /* 0x000fe2000fffe000 */
[C---:B------:R-:W-:Y:S01]  /*3850*/  IMAD R0, R11.reuse, UR4, RZ ;  /* 0x000000040b007c24 */ /* 0x040fe2000f8e02ff */
[----:B------:R-:W-:Y:S01]  /*3860*/  LOP3.LUT R2, R2, 0xff0, RZ, 0xc0, !PT ;  /* 0x00000ff002027812 */ /* 0x000fe200078ec0ff */
[----:B------:R-:W-:Y:S01]  /*3870*/  ULDC.64 UR4, c[0x0][0x220] ;  /* 0x0000880000047ab9 */ /* 0x000fe20000000a00 */
[----:B------:R-:W-:Y:S01]  /*3880*/  ISETP.GE.AND P0, PT, R11, UR6, PT ;  /* 0x000000060b007c0c */ /* 0x000fe2000bf06270 */
[----:B------:R-:W-:Y:S01]  /*3890*/  IMAD.IADD R12, R12, 0x1, R13 ;  /* 0x000000010c0c7824 */ /* 0x000fe200078e020d */
[----:B------:R-:W-:Y:S01]  /*38a0*/  ULDC UR6, c[0x0][0x248] ;  /* 0x0000920000067ab9 */ /* 0x000fe20000000800 */
[----:B------:R-:W-:Y:S01]  /*38b0*/  LEA R18, P2, R0, UR4, 0x1 ;  /* 0x0000000400127c11 */ /* 0x000fe2000f8408ff */
[C---:B------:R-:W-:Y:S01]  /*38c0*/  IMAD R11, R3.reuse, UR6, RZ ;  /* 0x00000006030b7c24 */ /* 0x040fe2000f8e02ff */
[----:B------:R-:W-:Y:S01]  /*38d0*/  ISETP.LT.AND P1, PT, R3, UR7, !P0 ;  /* 0x0000000703007c0c */ /* 0x000fe2000c721270 */
[----:B------:R-:W-:Y:S01]  /*38e0*/  IMAD R15, R9, UR6, RZ ;  /* 0x00000006090f7c24 */ /* 0x000fe2000f8e02ff */
[C---:B------:R-:W-:Y:S01]  /*38f0*/  ISETP.LT.AND P4, PT, R4.reuse, UR7, !P0 ;  /* 0x0000000704007c0c */ /* 0x040fe2000c781270 */
[----:B------:R0:W-:Y:S01]  /*3900*/  STSM.16.M88.4 [R12], R24 ;  /* 0x000000180c007844 */ /* 0x0001e20000000200 */
[----:B------:R-:W-:Y:S01]  /*3910*/  IMAD R4, R4, UR6, RZ ;  /* 0x0000000604047c24 */ /* 0x000fe2000f8e02ff */
[----:B------:R-:W-:Y:S01]  /*3920*/  BAR.SYNC.DEFER_BLOCKING 0x0 ;  /* 0x0000000000007b1d */ /* 0x000fe20000010000 */
[C---:B------:R-:W-:Y:S01]  /*3930*/  ISETP.LT.AND P5, PT, R5.reuse, UR7, !P0 ;  /* 0x0000000705007c0c */ /* 0x040fe2000c7a1270 */
[----:B------:R-:W-:-:S02]  /*3940*/  IMAD R5, R5, UR6, RZ ;  /* 0x0000000605057c24 */ /* 0x000fc4000f8e02ff */
[----:B------:R-:W-:Y:S01]  /*3950*/  IMAD R16, R10, UR6, RZ ;  /* 0x000000060a107c24 */ /* 0x000fe2000f8e02ff */
[----:B0-----:R-:W-:Y:S01]  /*3960*/  LEA.HI.X.SX32 R24, R0, UR5, 0x1, P2 ;  /* 0x0000000500187c11 */ /* 0x001fe200090f0eff */
[----:B------:R-:W-:Y:S01]  /*3970*/  IMAD R0, R6, UR6, RZ ;  /* 0x0000000606007c24 */ /* 0x000fe2000f8e02ff */
[----:B------:R-:W-:-:S04]  /*3980*/  LEA R12, P3, R4, R18, 0x1 ;  /* 0x00000012040c7211 */ /* 0x000fc800078608ff */
[----:B------:R-:W-:Y:S02]  /*3990*/  LEA.HI.X.SX32 R13, R4, R24, 0x1, P3 ;  /* 0x00000018040d7211 */ /* 0x000fe400018f0eff */
[C---:B------:R-:W-:Y:S01]  /*39a0*/  ISETP.LT.AND P3, PT, R7.reuse, UR7, !P0 ;  /* 0x0000000707007c0c */ /* 0x040fe2000c761270 */
[----:B------:R-:W-:Y:S01]  /*39b0*/  IMAD R7, R7, UR6, RZ ;  /* 0x0000000607077c24 */ /* 0x000fe2000f8e02ff */
[C---:B------:R-:W-:Y:S01]  /*39c0*/  LEA R4, P6, R5.reuse, R18, 0x1 ;  /* 0x0000001205047211 */ /* 0x040fe200078c08ff */
[----:B------:R0:W1:Y:S03]  /*39d0*/  LDS.128 R20, [R2+UR16] ;  /* 0x0000001002147984 */ /* 0x0000660008000c00 */
[----:B------:R-:W-:Y:S02]  /*39e0*/  LEA.HI.X.SX32 R5, R5, R24, 0x1, P6 ;  /* 0x0000001805057211 */ /* 0x000fe400030f0eff */
[----:B0-----:R-:W-:-:S04]  /*39f0*/  LEA R2, P2, R11, R18, 0x1 ;  /* 0x000000120b027211 */ /* 0x001fc800078408ff */
[----:B------:R-:W-:Y:S01]  /*3a00*/  LEA.HI.X.SX32 R3, R11, R24, 0x1, P2 ;  /* 0x000000180b037211 */ /* 0x000fe200010f0eff */
[----:B------:R-:W-:-:S04]  /*3a10*/  IMAD R11, R8, UR6, RZ ;  /* 0x00000006080b7c24 */ /* 0x000fc8000f8e02ff */
[----:B-1----:R0:W-:Y:S04]  /*3a20*/  @P1 STG.E.U16 desc[UR18][R2.64], R20 ;  /* 0x0000001402001986 */ /* 0x0021e8000c101512 */
[----:B------:R1:W-:Y:S01]  /*3a30*/  @P4 STG.E.U16 desc[UR18][R12.64], R21 ;  /* 0x000000150c004986 */ /* 0x0003e2000c101512 */
[----:B------:R-:W-:Y:S02]  /*3a40*/  ISETP.LT.AND P4, PT, R6, UR7, !P0 ;  /* 0x0000000706007c0c */ /* 0x000fe4000c781270 */
[C---:B------:R-:W-:Y:S01]  /*3a50*/  LEA R6, P2, R7.reuse, R18, 0x1 ;  /* 0x0000001207067211 */ /* 0x040fe200078408ff */
[----:B------:R2:W-:Y:S03]  /*3a60*/  @P5 STG.E.U16 desc[UR18][R4.64], R22 ;  /* 0x0000001604005986 */ /* 0x0005e6000c101512 */
[----:B------:R-:W-:-:S02]  /*3a70*/  LEA.HI.X.SX32 R7, R7, R24, 0x1, P2 ;  /* 0x0000001807077211 */ /* 0x000fc400010f0eff */
[----:B0-----:R-:W-:Y:S02]  /*3a80*/  LEA R2, P1, R0, R18, 0x1 ;  /* 0x0000001200027211 */ /* 0x001fe400078208ff */
[----:B------:R-:W-:Y:S02]  /*3a90*/  ISETP.LT.AND P2, PT, R8, UR7, !P0 ;  /* 0x0000000708007c0c */ /* 0x000fe4000c741270 */
[----:B------:R-:W-:Y:S02]  /*3aa0*/  LEA.HI.X.SX32 R3, R0, R24, 0x1, P1 ;  /* 0x0000001800037211 */ /* 0x000fe400008f0eff */
[-C--:B------:R-:W-:Y:S02]  /*3ab0*/  LEA R14, P1, R15, R18.reuse, 0x1 ;  /* 0x000000120f0e7211 */ /* 0x080fe400078208ff */
[----:B-1----:R-:W-:Y:S01]  /*3ac0*/  LEA R12, P6, R11, R18, 0x1 ;  /* 0x000000120b0c7211 */ /* 0x002fe200078c08ff */
[----:B------:R2:W-:Y:S01]  /*3ad0*/  @P4 STG.E.U16 desc[UR18][R2.64], R23 ;  /* 0x0000001702004986 */ /* 0x0005e2000c101512 */
[----:B------:R-:W-:-:S02]  /*3ae0*/  LEA.HI.X.SX32 R15, R15, R24, 0x1, P1 ;  /* 0x000000180f0f7211 */ /* 0x000fc400008f0eff */
[----:B------:R-:W-:Y:S02]  /*3af0*/  ISETP.LT.AND P1, PT, R9, UR7, !P0 ;  /* 0x0000000709007c0c */ /* 0x000fe4000c721270 */
[----:B------:R-:W-:Y:S02]  /*3b00*/  ISETP.LT.AND P0, PT, R10, UR7, !P0 ;  /* 0x000000070a007c0c */ /* 0x000fe4000c701270 */
[----:B------:R-:W-:Y:S02]  /*3b10*/  PRMT R20, R20, 0x7632, R20 ;  /* 0x0000763214147816 */ /* 0x000fe40000000014 */
[----:B------:R-:W-:Y:S02]  /*3b20*/  LEA.HI.X.SX32 R13, R11, R24, 0x1, P6 ;  /* 0x000000180b0d7211 */ /* 0x000fe400030f0eff */
[----:B------:R-:W-:Y:S01]  /*3b30*/  PRMT R21, R21, 0x7632, R21 ;  /* 0x0000763215157816 */ /* 0x000fe20000000015 */
[----:B------:R2:W-:Y:S01]  /*3b40*/  @P3 STG.E.U16 desc[UR18][R6.64], R20 ;  /* 0x0000001406003986 */ /* 0x0005e2000c101512 */
[----:B------:R-:W-:-:S02]  /*3b50*/  PRMT R0, R22, 0x7632, R0 ;  /* 0x0000763216007816 */ /* 0x000fc40000000000 */
[C---:B------:R-:W-:Y:S01]  /*3b60*/  LEA R8, P6, R16.reuse, R18, 0x1 ;  /* 0x0000001210087211 */ /* 0x040fe200078c08ff */
[----:B------:R2:W-:Y:S03]  /*3b70*/  @P2 STG.E.U16 desc[UR18][R12.64], R21 ;  /* 0x000000150c002986 */ /* 0x0005e6000c101512 */
[----:B------:R-:W-:Y:S01]  /*3b80*/  LEA.HI.X.SX32 R9, R16, R24, 0x1, P6 ;  /* 0x0000001810097211 */ /* 0x000fe200030f0eff */
[----:B------:R2:W-:Y:S01]  /*3b90*/  @P1 STG.E.U16 desc[UR18][R14.64], R0 ;  /* 0x000000000e001986 */ /* 0x0005e2000c101512 */
[----:B------:R-:W-:Y:S07]  /*3ba0*/  @!P0 EXIT ;  /* 0x000000000000894d */ /* 0x000fee0003800000 */
[----:B--2---:R-:W-:-:S05]  /*3bb0*/  PRMT R4, R23, 0x7632, R4 ;  /* 0x0000763217047816 */ /* 0x004fca0000000004 */
[----:B------:R-:W-:Y:S01]  /*3bc0*/  STG.E.U16 desc[UR18][R8.64], R4 ;  /* 0x0000000408007986 */ /* 0x000fe2000c101512 */
[----:B------:R-:W-:Y:S05]  /*3bd0*/  EXIT ;  /* 0x000000000000794d */ /* 0x000fea0003800000 */
.L_x_2:
[----:B------:R-:W-:-:S00]  /*3be0*/  BRA `(.L_x_2) ;  /* 0xfffffffc00fc7947 */ /* 0x000fc0000383ffff */
[----:B------:R-:W-:-:S00]  /*3bf0*/  NOP ;  /* 0x0000000000007918 */ /* 0x000fc00000000000 */
        /* <DEDUP_REMOVED lines=8> */
.L_x_3:


//--------------------- .nv.shared.matmul_kernel  --------------------------
	.section	.nv.shared.matmul_kernel,"aw",@nobits
	.sectionflags	@""
	.align	16
	.zero		1024


//--------------------- .nv.shared.reserved.0     --------------------------
	.section	.nv.shared.reserved.0,"aw",@nobits
	.weak		__nv_reservedSMEM_offset_0_alias
	.size		__nv_reservedSMEM_offset_0_alias, 0, 0
	.other		__nv_reservedSMEM_offset_0_alias,@"STO_CUDA_RESERVED_SHARED STV_DEFAULT"
__nv_reservedSMEM_offset_0_alias:
	.zero		0


//--------------------- .nv.constant0.matmul_kernel --------------------------
	.section	.nv.constant0.matmul_kernel,"a",@progbits
	.sectionflags	@""
	.align	4
.nv.constant0.matmul_kernel:
	.zero		608


//--------------------- SYMBOLS --------------------------

	.type		.nv.reservedSmem.offset0,@object
	.size		.nv.reservedSmem.offset0,0x4
